	.headerflags	@"EF_CUDA_TEXMODE_UNIFIED EF_CUDA_64BIT_ADDRESS EF_CUDA_SM86 EF_CUDA_VIRTUAL_SM(EF_CUDA_SM86)"
	.elftype	@"ET_EXEC"


//--------------------- .nv.info                  --------------------------
	.section	.nv.info,"",@"SHT_CUDA_INFO"
	.align	4


	//----- nvinfo : EIATTR_REGCOUNT
	.align		4
        /*0000*/ 	.byte	0x04, 0x2f
        /*0002*/ 	.short	(.L_1 - .L_0)
	.align		4
.L_0:
        /*0004*/ 	.word	index@(triton_)
        /*0008*/ 	.word	0x00000048


	//----- nvinfo : EIATTR_MIN_STACK_SIZE
	.align		4
.L_1:
        /*000c*/ 	.byte	0x04, 0x12
        /*000e*/ 	.short	(.L_3 - .L_2)
	.align		4
.L_2:
        /*0010*/ 	.word	index@(triton_)
        /*0014*/ 	.word	0x00000000


	//----- nvinfo : EIATTR_FRAME_SIZE
	.align		4
.L_3:
        /*0018*/ 	.byte	0x04, 0x11
        /*001a*/ 	.short	(.L_5 - .L_4)
	.align		4
.L_4:
        /*001c*/ 	.word	index@(triton_)
        /*0020*/ 	.word	0x00000000


	//----- nvinfo : EIATTR_MIN_STACK_SIZE
	.align		4
.L_5:
        /*0024*/ 	.byte	0x04, 0x12
        /*0026*/ 	.short	(.L_7 - .L_6)
	.align		4
.L_6:
        /*0028*/ 	.word	index@(triton_)
        /*002c*/ 	.word	0x00000000
.L_7:


//--------------------- .nv.info.triton_          --------------------------
	.section	.nv.info.triton_,"",@"SHT_CUDA_INFO"
	.sectionflags	@""
	.align	4


	//----- nvinfo : EIATTR_CUDA_API_VERSION
	.align		4
        /*0000*/ 	.byte	0x04, 0x37
        /*0002*/ 	.short	(.L_9 - .L_8)
.L_8:
        /*0004*/ 	.word	0x0000007c


	//----- nvinfo : EIATTR_SW2861232_WAR
	.align		4
.L_9:
        /*0008*/ 	.byte	0x01, 0x35
	.zero		2


	//----- nvinfo : EIATTR_PARAM_CBANK
	.align		4
        /*000c*/ 	.byte	0x04, 0x0a
        /*000e*/ 	.short	(.L_11 - .L_10)
	.align		4
.L_10:
        /*0010*/ 	.word	index@(.nv.constant0.triton_)
        /*0014*/ 	.short	0x0160
        /*0016*/ 	.short	0x0050


	//----- nvinfo : EIATTR_CBANK_PARAM_SIZE
	.align		4
.L_11:
        /*0018*/ 	.byte	0x03, 0x19
        /*001a*/ 	.short	0x0050


	//----- nvinfo : EIATTR_KPARAM_INFO
	.align		4
        /*001c*/ 	.byte	0x04, 0x17
        /*001e*/ 	.short	(.L_13 - .L_12)
.L_12:
        /*0020*/ 	.word	0x00000000
        /*0024*/ 	.short	0x0009
        /*0026*/ 	.short	0x0048
        /*0028*/ 	.byte	0x00, 0xf4, 0x21, 0x00


	//----- nvinfo : EIATTR_KPARAM_INFO
	.align		4
.L_13:
        /*002c*/ 	.byte	0x04, 0x17
        /*002e*/ 	.short	(.L_15 - .L_14)
.L_14:
        /*0030*/ 	.word	0x00000000
        /*0034*/ 	.short	0x0008
        /*0036*/ 	.short	0x0040
        /*0038*/ 	.byte	0x00, 0xf0, 0x11, 0x00


	//----- nvinfo : EIATTR_KPARAM_INFO
	.align		4
.L_15:
        /*003c*/ 	.byte	0x04, 0x17
        /*003e*/ 	.short	(.L_17 - .L_16)
.L_16:
        /*0040*/ 	.word	0x00000000
        /*0044*/ 	.short	0x0007
        /*0046*/ 	.short	0x0038
        /*0048*/ 	.byte	0x00, 0xf4, 0x21, 0x00


	//----- nvinfo : EIATTR_KPARAM_INFO
	.align		4
.L_17:
        /*004c*/ 	.byte	0x04, 0x17
        /*004e*/ 	.short	(.L_19 - .L_18)
.L_18:
        /*0050*/ 	.word	0x00000000
        /*0054*/ 	.short	0x0006
        /*0056*/ 	.short	0x0030
        /*0058*/ 	.byte	0x00, 0xf4, 0x21, 0x00


	//----- nvinfo : EIATTR_KPARAM_INFO
	.align		4
.L_19:
        /*005c*/ 	.byte	0x04, 0x17
        /*005e*/ 	.short	(.L_21 - .L_20)
.L_20:
        /*0060*/ 	.word	0x00000000
        /*0064*/ 	.short	0x0005
        /*0066*/ 	.short	0x0028
        /*0068*/ 	.byte	0x00, 0xf4, 0x21, 0x00


	//----- nvinfo : EIATTR_KPARAM_INFO
	.align		4
.L_21:
        /*006c*/ 	.byte	0x04, 0x17
        /*006e*/ 	.short	(.L_23 - .L_22)
.L_22:
        /*0070*/ 	.word	0x00000000
        /*0074*/ 	.short	0x0004
        /*0076*/ 	.short	0x0020
        /*0078*/ 	.byte	0x00, 0xf4, 0x21, 0x00


	//----- nvinfo : EIATTR_KPARAM_INFO
	.align		4
.L_23:
        /*007c*/ 	.byte	0x04, 0x17
        /*007e*/ 	.short	(.L_25 - .L_24)
.L_24:
        /*0080*/ 	.word	0x00000000
        /*0084*/ 	.short	0x0003
        /*0086*/ 	.short	0x0018
        /*0088*/ 	.byte	0x00, 0xf4, 0x21, 0x00


	//----- nvinfo : EIATTR_KPARAM_INFO
	.align		4
.L_25:
        /*008c*/ 	.byte	0x04, 0x17
        /*008e*/ 	.short	(.L_27 - .L_26)
.L_26:
        /*0090*/ 	.word	0x00000000
        /*0094*/ 	.short	0x0002
        /*0096*/ 	.short	0x0010
        /*0098*/ 	.byte	0x00, 0xf4, 0x21, 0x00


	//----- nvinfo : EIATTR_KPARAM_INFO
	.align		4
.L_27:
        /*009c*/ 	.byte	0x04, 0x17
        /*009e*/ 	.short	(.L_29 - .L_28)
.L_28:
        /*00a0*/ 	.word	0x00000000
        /*00a4*/ 	.short	0x0001
        /*00a6*/ 	.short	0x0008
        /*00a8*/ 	.byte	0x00, 0xf4, 0x21, 0x00


	//----- nvinfo : EIATTR_KPARAM_INFO
	.align		4
.L_29:
        /*00ac*/ 	.byte	0x04, 0x17
        /*00ae*/ 	.short	(.L_31 - .L_30)
.L_30:
        /*00b0*/ 	.word	0x00000000
        /*00b4*/ 	.short	0x0000
        /*00b6*/ 	.short	0x0000
        /*00b8*/ 	.byte	0x00, 0xf4, 0x21, 0x00


	//----- nvinfo : EIATTR_MAXREG_COUNT
	.align		4
.L_31:
        /*00bc*/ 	.byte	0x03, 0x1b
        /*00be*/ 	.short	0x00ff


	//----- nvinfo : EIATTR_EXIT_INSTR_OFFSETS
	.align		4
        /*00c0*/ 	.byte	0x04, 0x1c
        /*00c2*/ 	.short	(.L_33 - .L_32)


	//   ....[0]....
.L_32:
        /*00c4*/ 	.word	0x000026d0


	//----- nvinfo : EIATTR_REQNTID
	.align		4
.L_33:
        /*00c8*/ 	.byte	0x04, 0x10
        /*00ca*/ 	.short	(.L_35 - .L_34)
.L_34:
        /*00cc*/ 	.word	0x00000040
        /*00d0*/ 	.word	0x00000001
        /*00d4*/ 	.word	0x00000001
.L_35:


//--------------------- .nv.callgraph             --------------------------
	.section	.nv.callgraph,"",@"SHT_CUDA_CALLGRAPH"
	.align	4
	.sectionentsize	8
	.align		4
        /*0000*/ 	.word	0x00000000
	.align		4
        /*0004*/ 	.word	0xffffffff
	.align		4
        /*0008*/ 	.word	0x00000000
	.align		4
        /*000c*/ 	.word	0xfffffffe
	.align		4
        /*0010*/ 	.word	0x00000000
	.align		4
        /*0014*/ 	.word	0xfffffffd
	.align		4
        /*0018*/ 	.word	0x00000000
	.align		4
        /*001c*/ 	.word	0xfffffffc


//--------------------- .nv.rel.action            --------------------------
	.section	.nv.rel.action,"",@"SHT_CUDA_RELOCINFO"
	.align	8
	.sectionentsize	8
        /*0000*/ 	.byte	0x73, 0x00, 0x00, 0x00, 0x00, 0x00, 0x00, 0x00, 0x00, 0x00, 0x00, 0x11, 0x25, 0x00, 0x05, 0x36


//--------------------- .nv.constant0.triton_     --------------------------
	.section	.nv.constant0.triton_,"a",@progbits
	.sectionflags	@""
	.align	4
.nv.constant0.triton_:
	.zero		432


//--------------------- .text.triton_             --------------------------
	.section	.text.triton_,"ax",@progbits
	.sectioninfo	@"SHI_REGISTERS=72"
	.align	128
        .global         triton_
        .type           triton_,@function
        .size           triton_,(.L_x_1 - triton_)
        .other          triton_,@"STO_CUDA_ENTRY STV_DEFAULT"
triton_:
.text.triton_:
[----:B------:R-:W-:Y:S02]  /*0000*/  IMAD.MOV.U32 R1, RZ, RZ, c[0x0][0x28] ;  /* 0x00000a00ff017624 */ /* 0x000fe400078e00ff */
[----:B------:R-:W0:Y:S01]  /*0010*/  S2R R0, SR_TID.X ;  /* 0x0000000000007919 */ /* 0x000e220000002100 */
[----:B------:R-:W-:Y:S01]  /*0020*/  IMAD.MOV.U32 R57, RZ, RZ, 0x2 ;  /* 0x00000002ff397424 */ /* 0x000fe200078e00ff */
[----:B------:R-:W-:Y:S02]  /*0030*/  ULDC.64 UR4, c[0x0][0x118] ;  /* 0x0000460000047ab9 */ /* 0x000fe40000000a00 */
[----:B------:R-:W1:Y:S01]  /*0040*/  S2R R3, SR_CTAID.X ;  /* 0x0000000000037919 */ /* 0x000e620000002500 */
[----:B0-----:R-:W-:-:S05]  /*0050*/  IMAD.SHL.U32 R0, R0, 0x8, RZ ;  /* 0x0000000800007824 */ /* 0x001fca00078e00ff */
[----:B------:R-:W-:-:S04]  /*0060*/  LOP3.LUT R0, R0, 0x1f8, RZ, 0xc0, !PT ;  /* 0x000001f800007812 */ /* 0x000fc800078ec0ff */
[----:B-1----:R-:W-:-:S05]  /*0070*/  LEA R0, R3, R0, 0xb ;  /* 0x0000000003007211 */ /* 0x002fca00078e58ff */
[----:B------:R-:W-:-:S05]  /*0080*/  IMAD.HI R2, R0, 0x2aaaaaab, RZ ;  /* 0x2aaaaaab00027827 */ /* 0x000fca00078e02ff */
[----:B------:R-:W-:-:S04]  /*0090*/  SHF.R.U32.HI R3, RZ, 0x1f, R2 ;  /* 0x0000001fff037819 */ /* 0x000fc80000011602 */
[----:B------:R-:W-:-:S05]  /*00a0*/  LEA.HI.SX32 R4, R2, R3, 0x17 ;  /* 0x0000000302047211 */ /* 0x000fca00078fbaff */
[----:B------:R-:W-:-:S06]  /*00b0*/  IMAD.WIDE R32, R4, R57, c[0x0][0x180] ;  /* 0x0000600004207625 */ /* 0x000fcc00078e0239 */
[----:B------:R0:W2:Y:S01]  /*00c0*/  LDG.E.EL.U16 R32, [R32.64] ;  /* 0x0000000420207981 */ /* 0x0000a2000c2e1500 */
[----:B------:R-:W-:-:S05]  /*00d0*/  IMAD.WIDE R14, R4, R57, c[0x0][0x188] ;  /* 0x00006200040e7625 */ /* 0x000fca00078e0239 */
[----:B------:R1:W3:Y:S01]  /*00e0*/  LDG.E.EL.U16 R2, [R14.64] ;  /* 0x000000040e027981 */ /* 0x0002e2000c2e1500 */
[----:B------:R-:W-:Y:S02]  /*00f0*/  IMAD.MOV.U32 R3, RZ, RZ, 0x4 ;  /* 0x00000004ff037424 */ /* 0x000fe400078e00ff */
[----:B------:R-:W-:Y:S02]  /*0100*/  IMAD R12, R4, -0xc00, R0 ;  /* 0xfffff400040c7824 */ /* 0x000fe400078e0200 */
[----:B------:R-:W-:-:S04]  /*0110*/  IMAD.WIDE R68, R0, R3, c[0x0][0x178] ;  /* 0x00005e0000447625 */ /* 0x000fc800078e0203 */
[CC--:B------:R-:W-:Y:S01]  /*0120*/  IMAD.WIDE R8, R12.reuse, R57.reuse, c[0x0][0x198] ;  /* 0x000066000c087625 */ /* 0x0c0fe200078e0239 */
[C---:B------:R-:W-:Y:S01]  /*0130*/  IADD3 R44, R12.reuse, 0x3c00, RZ ;  /* 0x00003c000c2c7810 */ /* 0x040fe20007ffe0ff */
[----:B------:R-:W4:Y:S02]  /*0140*/  LDG.E.128 R28, [R68.64] ;  /* 0x00000004441c7981 */ /* 0x000f24000c1e1d00 */
[-C--:B------:R-:W-:Y:S02]  /*0150*/  IMAD.WIDE R4, R12, R57.reuse, c[0x0][0x190] ;  /* 0x000064000c047625 */ /* 0x080fe400078e0239 */
[----:B------:R-:W5:Y:S02]  /*0160*/  LDG.E.EL.128 R8, [R8.64] ;  /* 0x0000000408087981 */ /* 0x000f64000c2e1d00 */
[C---:B------:R-:W-:Y:S02]  /*0170*/  IMAD.WIDE.U32 R12, R44.reuse, R57, c[0x0][0x170] ;  /* 0x00005c002c0c7625 */ /* 0x040fe400078e0039 */
[----:B------:R-:W4:Y:S02]  /*0180*/  LDG.E.EL.128 R4, [R4.64] ;  /* 0x0000000404047981 */ /* 0x000f24000c2e1d00 */
[----:B------:R-:W-:-:S02]  /*0190*/  IMAD.WIDE.U32 R44, R44, R3, c[0x0][0x168] ;  /* 0x00005a002c2c7625 */ /* 0x000fc400078e0003 */
[----:B-1----:R-:W4:Y:S02]  /*01a0*/  LDG.E.EL.128 R12, [R12.64] ;  /* 0x000000040c0c7981 */ /* 0x002f24000c2e1d00 */
[C---:B------:R-:W-:Y:S02]  /*01b0*/  IMAD.WIDE R64, R0.reuse, R57, c[0x0][0x160] ;  /* 0x0000580000407625 */ /* 0x040fe400078e0239 */
[----:B------:R-:W4:Y:S04]  /*01c0*/  LDG.E.EL.128 R44, [R44.64] ;  /* 0x000000042c2c7981 */ /* 0x000f28000c2e1d00 */
[----:B------:R-:W4:Y:S04]  /*01d0*/  LDG.E.128 R16, [R64.64] ;  /* 0x0000000440107981 */ /* 0x000f28000c1e1d00 */
[----:B------:R-:W4:Y:S01]  /*01e0*/  LDG.E.128 R20, [R68.64+0x10] ;  /* 0x0000100444147981 */ /* 0x000f22000c1e1d00 */
[----:B------:R-:W-:-:S05]  /*01f0*/  IADD3 R24, R0, 0x4, RZ ;  /* 0x0000000400187810 */ /* 0x000fca0007ffe0ff */
[----:B------:R-:W-:-:S05]  /*0200*/  IMAD.HI R25, R24, 0x2aaaaaab, RZ ;  /* 0x2aaaaaab18197827 */ /* 0x000fca00078e02ff */
[----:B------:R-:W-:-:S04]  /*0210*/  SHF.R.U32.HI R26, RZ, 0x1f, R25 ;  /* 0x0000001fff1a7819 */ /* 0x000fc80000011619 */
[----:B------:R-:W-:Y:S02]  /*0220*/  LEA.HI R25, R25, R26, RZ, 0x17 ;  /* 0x0000001a19197211 */ /* 0x000fe400078fb8ff */
[----:B0-----:R-:W-:-:S03]  /*0230*/  IADD3 R33, R0, 0x200, RZ ;  /* 0x0000020000217810 */ /* 0x001fc60007ffe0ff */
[----:B------:R-:W-:Y:S02]  /*0240*/  IMAD R24, R25, -0xc00, R24 ;  /* 0xfffff40019187824 */ /* 0x000fe400078e0218 */
[----:B------:R-:W-:-:S04]  /*0250*/  IMAD.HI R36, R33, 0x2aaaaaab, RZ ;  /* 0x2aaaaaab21247827 */ /* 0x000fc800078e02ff */
[----:B------:R-:W-:Y:S01]  /*0260*/  IMAD.WIDE R24, R24, R3, c[0x0][0x168] ;  /* 0x00005a0018187625 */ /* 0x000fe200078e0203 */
[----:B------:R-:W-:-:S05]  /*0270*/  SHF.R.U32.HI R35, RZ, 0x1f, R36 ;  /* 0x0000001fff237819 */ /* 0x000fca0000011624 */
[----:B------:R-:W5:Y:S01]  /*0280*/  LDG.E.EL.128 R24, [R24.64+0xf000] ;  /* 0x00f0000418187981 */ /* 0x000f62000c2e1d00 */
[----:B------:R-:W-:-:S05]  /*0290*/  LEA.HI.SX32 R36, R36, R35, 0x17 ;  /* 0x0000002324247211 */ /* 0x000fca00078fbaff */
[----:B------:R-:W-:-:S06]  /*02a0*/  IMAD.WIDE R66, R36, R57, c[0x0][0x180] ;  /* 0x0000600024427625 */ /* 0x000fcc00078e0239 */
[----:B------:R-:W5:Y:S01]  /*02b0*/  LDG.E.EL.U16 R66, [R66.64] ;  /* 0x0000000442427981 */ /* 0x000f62000c2e1500 */
[C---:B--2---:R-:W-:Y:S01]  /*02c0*/  IMAD.U32 R34, R32.reuse, 0x10000, RZ ;  /* 0x0001000020227824 */ /* 0x044fe200078e00ff */
[----:B------:R-:W-:-:S04]  /*02d0*/  SHF.L.U32 R35, R32, 0x10, RZ ;  /* 0x0000001020237819 */ /* 0x000fc800000006ff */
[----:B------:R-:W-:Y:S02]  /*02e0*/  FSETP.GE.AND P0, PT, R34, RZ, PT ;  /* 0x000000ff2200720b */ /* 0x000fe40003f06000 */
[----:B------:R-:W-:Y:S02]  /*02f0*/  FSETP.GE.AND P1, PT, R35, RZ, PT ;  /* 0x000000ff2300720b */ /* 0x000fe40003f26000 */
[----:B------:R-:W-:Y:S01]  /*0300*/  SEL R34, R32, RZ, !P0 ;  /* 0x000000ff20227207 */ /* 0x000fe20004000000 */
[----:B---3--:R-:W-:Y:S01]  /*0310*/  IMAD.U32 R38, R2, 0x10000, RZ ;  /* 0x0001000002267824 */ /* 0x008fe200078e00ff */
[----:B------:R-:W-:Y:S02]  /*0320*/  SEL R32, R32, RZ, !P1 ;  /* 0x000000ff20207207 */ /* 0x000fe40004800000 */
[----:B------:R-:W-:Y:S02]  /*0330*/  SHF.L.U32 R37, R34, 0x10, RZ ;  /* 0x0000001022257819 */ /* 0x000fe400000006ff */
[----:B------:R-:W-:Y:S01]  /*0340*/  FSETP.GTU.AND P0, PT, R38, RZ, PT ;  /* 0x000000ff2600720b */ /* 0x000fe20003f0c000 */
[----:B------:R-:W-:-:S02]  /*0350*/  IMAD.U32 R32, R32, 0x10000, RZ ;  /* 0x0001000020207824 */ /* 0x000fc400078e00ff */
[----:B------:R-:W-:Y:S01]  /*0360*/  FADD R37, RZ, -R37 ;  /* 0x80000025ff257221 */ /* 0x000fe20000000000 */
[----:B------:R-:W-:Y:S01]  /*0370*/  IMAD.WIDE R34, R36, R57, c[0x0][0x188] ;  /* 0x0000620024227625 */ /* 0x000fe200078e0239 */
[----:B------:R-:W-:Y:S01]  /*0380*/  FADD R32, RZ, -R32 ;  /* 0x80000020ff207221 */ /* 0x000fe20000000000 */
[----:B------:R-:W-:Y:S02]  /*0390*/  FSETP.GTU.AND P2, PT, R38, RZ, PT ;  /* 0x000000ff2600720b */ /* 0x000fe40003f4c000 */
[----:B------:R-:W-:Y:S01]  /*03a0*/  SEL R38, R2, RZ, P0 ;  /* 0x000000ff02267207 */ /* 0x000fe20000000000 */
[----:B------:R0:W2:Y:S01]  /*03b0*/  LDG.E.EL.U16 R63, [R34.64] ;  /* 0x00000004223f7981 */ /* 0x0000a2000c2e1500 */
[----:B------:R-:W-:Y:S02]  /*03c0*/  FSETP.NAN.AND P0, PT, R37, R37, PT ;  /* 0x000000252500720b */ /* 0x000fe40003f08000 */
[----:B------:R-:W-:Y:S01]  /*03d0*/  FSETP.NAN.AND P1, PT, R32, R32, PT ;  /* 0x000000202000720b */ /* 0x000fe20003f28000 */
[----:B------:R-:W-:Y:S01]  /*03e0*/  IMAD.U32 R38, R38, 0x10000, RZ ;  /* 0x0001000026267824 */ /* 0x000fe200078e00ff */
[----:B------:R-:W-:-:S04]  /*03f0*/  SEL R2, R2, RZ, P2 ;  /* 0x000000ff02027207 */ /* 0x000fc80001000000 */
[----:B------:R-:W-:Y:S02]  /*0400*/  SHF.L.U32 R39, R2, 0x10, RZ ;  /* 0x0000001002277819 */ /* 0x000fe400000006ff */
[CC--:B------:R-:W-:Y:S02]  /*0410*/  FSETP.GT.AND P2, PT, R37.reuse, R38.reuse, PT ;  /* 0x000000262500720b */ /* 0x0c0fe40003f44000 */
[CC--:B------:R-:W-:Y:S02]  /*0420*/  FSETP.GT.AND P3, PT, R32.reuse, R39.reuse, PT ;  /* 0x000000272000720b */ /* 0x0c0fe40003f64000 */
[----:B------:R-:W-:Y:S02]  /*0430*/  @!P0 FSEL R37, R37, R38, P2 ;  /* 0x0000002625258208 */ /* 0x000fe40001000000 */
[----:B------:R-:W-:-:S03]  /*0440*/  @!P1 FSEL R32, R32, R39, P3 ;  /* 0x0000002720209208 */ /* 0x000fc60001800000 */
[----:B------:R-:W-:Y:S02]  /*0450*/  FMUL R52, R37, 0.0078740157186985015869 ;  /* 0x3c01020425347820 */ /* 0x000fe40000400000 */
[----:B------:R-:W-:-:S03]  /*0460*/  FMUL R58, R32, 0.0078740157186985015869 ;  /* 0x3c010204203a7820 */ /* 0x000fc60000400000 */
[----:B------:R-:W-:Y:S02]  /*0470*/  FSETP.GT.AND P1, PT, R52, 9.9999997473787516356e-06, PT ;  /* 0x3727c5ac3400780b */ /* 0x000fe40003f24000 */
[----:B------:R-:W-:Y:S02]  /*0480*/  FSETP.GT.AND P0, PT, R58, 9.9999997473787516356e-06, PT ;  /* 0x3727c5ac3a00780b */ /* 0x000fe40003f04000 */
[----:B------:R-:W-:Y:S01]  /*0490*/  FSETP.NAN.AND P3, PT, R52, R52, PT ;  /* 0x000000343400720b */ /* 0x000fe20003f68000 */
[----:B------:R-:W-:Y:S01]  /*04a0*/  IMAD R2, R36, -0xc00, R33 ;  /* 0xfffff40024027824 */ /* 0x000fe200078e0221 */
[----:B----4-:R-:W-:Y:S02]  /*04b0*/  I2FP.F32.S32 R33, R29 ;  /* 0x0000001d00217245 */ /* 0x010fe40000201400 */
[----:B------:R-:W-:Y:S01]  /*04c0*/  I2FP.F32.S32 R39, R31 ;  /* 0x0000001f00277245 */ /* 0x000fe20000201400 */
[----:B-----5:R-:W-:Y:S01]  /*04d0*/  IMAD.U32 R31, R8, 0x10000, RZ ;  /* 0x00010000081f7824 */ /* 0x020fe200078e00ff */
[----:B------:R-:W-:-:S02]  /*04e0*/  FSETP.NAN.AND P2, PT, R58, R58, PT ;  /* 0x0000003a3a00720b */ /* 0x000fc40003f48000 */
[----:B------:R-:W-:Y:S02]  /*04f0*/  PRMT R29, R8, 0x7632, R29 ;  /* 0x00007632081d7816 */ /* 0x000fe4000000001d */
[----:B------:R-:W-:Y:S02]  /*0500*/  @!P1 FSEL R52, R52, 9.9999997473787516356e-06, P3 ;  /* 0x3727c5ac34349808 */ /* 0x000fe40001800000 */
[----:B0-----:R-:W-:Y:S02]  /*0510*/  I2FP.F32.S32 R35, R28 ;  /* 0x0000001c00237245 */ /* 0x001fe40000201400 */
[----:B------:R-:W-:Y:S02]  /*0520*/  PRMT R8, R5, 0x7632, R8 ;  /* 0x0000763205087816 */ /* 0x000fe40000000008 */
[----:B------:R-:W-:Y:S02]  /*0530*/  PRMT R32, R9, 0x7632, R32 ;  /* 0x0000763209207816 */ /* 0x000fe40000000020 */
[----:B------:R-:W-:-:S02]  /*0540*/  PRMT R28, R4, 0x7632, R28 ;  /* 0x00007632041c7816 */ /* 0x000fc4000000001c */
[----:B------:R-:W-:Y:S01]  /*0550*/  @!P0 FSEL R58, R58, 9.9999997473787516356e-06, P2 ;  /* 0x3727c5ac3a3a8808 */ /* 0x000fe20001000000 */
[----:B------:R-:W-:Y:S01]  /*0560*/  FMUL R56, R52, R39 ;  /* 0x0000002734387220 */ /* 0x000fe20000400000 */
[----:B------:R-:W-:Y:S01]  /*0570*/  SHF.L.U32 R37, R32, 0x10, RZ ;  /* 0x0000001020257819 */ /* 0x000fe200000006ff */
[----:B------:R-:W-:Y:S01]  /*0580*/  IMAD.U32 R8, R8, 0x10000, RZ ;  /* 0x0001000008087824 */ /* 0x000fe200078e00ff */
[----:B------:R-:W-:Y:S01]  /*0590*/  SHF.L.U32 R28, R28, 0x10, RZ ;  /* 0x000000101c1c7819 */ /* 0x000fe200000006ff */
[----:B------:R-:W-:Y:S01]  /*05a0*/  IMAD.U32 R29, R29, 0x10000, RZ ;  /* 0x000100001d1d7824 */ /* 0x000fe200078e00ff */
[----:B------:R-:W-:Y:S01]  /*05b0*/  I2FP.F32.S32 R39, R30 ;  /* 0x0000001e00277245 */ /* 0x000fe20000201400 */
[----:B------:R-:W-:Y:S01]  /*05c0*/  FMUL R33, R33, R52 ;  /* 0x0000003421217220 */ /* 0x000fe20000400000 */
[----:B------:R-:W-:Y:S01]  /*05d0*/  IMAD.U32 R4, R4, 0x10000, RZ ;  /* 0x0001000004047824 */ /* 0x000fe200078e00ff */
[----:B------:R-:W-:Y:S01]  /*05e0*/  FMUL R35, R35, R58 ;  /* 0x0000003a23237220 */ /* 0x000fe20000400000 */
[----:B------:R-:W-:Y:S01]  /*05f0*/  IMAD.U32 R61, R5, 0x10000, RZ ;  /* 0x00010000053d7824 */ /* 0x000fe200078e00ff */
[----:B------:R-:W-:Y:S01]  /*0600*/  SHF.L.U32 R5, R12, 0x10, RZ ;  /* 0x000000100c057819 */ /* 0x000fe200000006ff */
[----:B------:R-:W-:Y:S01]  /*0610*/  FFMA R56, R8, R56, R37 ;  /* 0x0000003808387223 */ /* 0x000fe20000000025 */
[----:B------:R-:W-:Y:S01]  /*0620*/  FFMA R59, R28, R33, R29 ;  /* 0x000000211c3b7223 */ /* 0x000fe2000000001d */
[----:B------:R-:W-:Y:S01]  /*0630*/  FMUL R39, R58, R39 ;  /* 0x000000273a277220 */ /* 0x000fe20000400000 */
[----:B------:R-:W-:Y:S01]  /*0640*/  IMAD.WIDE R36, R2, R57, c[0x0][0x198] ;  /* 0x0000660002247625 */ /* 0x000fe200078e0239 */
[----:B------:R-:W-:Y:S01]  /*0650*/  PRMT R12, R12, 0x7632, R12 ;  /* 0x000076320c0c7816 */ /* 0x000fe2000000000c */
[----:B------:R-:W-:-:S02]  /*0660*/  FFMA R4, R4, R35, R31 ;  /* 0x0000002304047223 */ /* 0x000fc4000000001f */
[----:B------:R-:W-:Y:S01]  /*0670*/  IMAD.WIDE R32, R2, R57, c[0x0][0x190] ;  /* 0x0000640002207625 */ /* 0x000fe200078e0239 */
[----:B------:R-:W3:Y:S01]  /*0680*/  LDG.E.128 R28, [R68.64+0x800] ;  /* 0x00080004441c7981 */ /* 0x000ee2000c1e1d00 */
[--C-:B------:R-:W-:Y:S02]  /*0690*/  FADD R44, R44, R5.reuse ;  /* 0x000000052c2c7221 */ /* 0x100fe40000000000 */
[----:B------:R-:W-:Y:S01]  /*06a0*/  IMAD.U32 R8, R9, 0x10000, RZ ;  /* 0x0001000009087824 */ /* 0x000fe200078e00ff */
[----:B------:R-:W-:Y:S01]  /*06b0*/  PRMT R5, R16, 0x7632, R5 ;  /* 0x0000763210057816 */ /* 0x000fe20000000005 */
[----:B------:R-:W-:Y:S01]  /*06c0*/  IMAD.U32 R12, R12, 0x10000, RZ ;  /* 0x000100000c0c7824 */ /* 0x000fe200078e00ff */
[----:B------:R-:W-:Y:S01]  /*06d0*/  IADD3 R48, R2, 0x3c00, RZ ;  /* 0x00003c0002307810 */ /* 0x000fe20007ffe0ff */
[----:B------:R-:W-:Y:S01]  /*06e0*/  FFMA R61, R61, R39, R8 ;  /* 0x000000273d3d7223 */ /* 0x000fe20000000008 */
[----:B------:R-:W4:Y:S01]  /*06f0*/  LDG.E.EL.128 R32, [R32.64] ;  /* 0x0000000420207981 */ /* 0x000f22000c2e1d00 */
[----:B------:R-:W-:-:S03]  /*0700*/  SHF.L.U32 R8, R5, 0x10, RZ ;  /* 0x0000001005087819 */ /* 0x000fc600000006ff */
[----:B------:R-:W5:Y:S01]  /*0710*/  LDG.E.EL.128 R36, [R36.64] ;  /* 0x0000000424247981 */ /* 0x000f62000c2e1d00 */
[----:B------:R-:W-:Y:S01]  /*0720*/  FADD R45, R45, R12 ;  /* 0x0000000c2d2d7221 */ /* 0x000fe20000000000 */
[----:B------:R-:W-:Y:S01]  /*0730*/  PRMT R5, R13, 0x7632, R5 ;  /* 0x000076320d057816 */ /* 0x000fe20000000005 */
[----:B------:R-:W-:Y:S02]  /*0740*/  IMAD.WIDE.U32 R40, R48, R57, c[0x0][0x170] ;  /* 0x00005c0030287625 */ /* 0x000fe400078e0039 */
[----:B------:R-:W-:Y:S01]  /*0750*/  FFMA R59, R45, R59, R8 ;  /* 0x0000003b2d3b7223 */ /* 0x000fe20000000008 */
[----:B------:R-:W-:Y:S01]  /*0760*/  SHF.L.U32 R8, R5, 0x10, RZ ;  /* 0x0000001005087819 */ /* 0x000fe200000006ff */
[----:B------:R-:W-:Y:S02]  /*0770*/  IMAD.U32 R9, R16, 0x10000, RZ ;  /* 0x0001000010097824 */ /* 0x000fe400078e00ff */
[----:B------:R-:W-:Y:S01]  /*0780*/  IMAD.U32 R13, R13, 0x10000, RZ ;  /* 0x000100000d0d7824 */ /* 0x000fe200078e00ff */
[----:B------:R-:W5:Y:S01]  /*0790*/  LDG.E.EL.128 R40, [R40.64] ;  /* 0x0000000428287981 */ /* 0x000f62000c2e1d00 */
[----:B------:R-:W-:Y:S01]  /*07a0*/  IMAD.WIDE.U32 R48, R48, R3, c[0x0][0x168] ;  /* 0x00005a0030307625 */ /* 0x000fe200078e0003 */
[----:B------:R-:W-:Y:S01]  /*07b0*/  FFMA R2, R44, R4, R9 ;  /* 0x000000042c027223 */ /* 0x000fe20000000009 */
[----:B------:R-:W-:Y:S01]  /*07c0*/  FADD R13, R46, R13 ;  /* 0x0000000d2e0d7221 */ /* 0x000fe20000000000 */
[----:B------:R-:W-:-:S02]  /*07d0*/  FADD R5, R47, R8 ;  /* 0x000000082f057221 */ /* 0x000fc40000000000 */
[----:B------:R-:W5:Y:S04]  /*07e0*/  LDG.E.128 R44, [R64.64+0x400] ;  /* 0x00040004402c7981 */ /* 0x000f68000c1e1d00 */
[----:B------:R-:W5:Y:S01]  /*07f0*/  LDG.E.EL.128 R48, [R48.64] ;  /* 0x0000000430307981 */ /* 0x000f62000c2e1d00 */
[C---:B------:R-:W-:Y:S01]  /*0800*/  IMAD.U32 R4, R17.reuse, 0x10000, RZ ;  /* 0x0001000011047824 */ /* 0x040fe200078e00ff */
[----:B------:R-:W-:-:S03]  /*0810*/  PRMT R17, R17, 0x7632, R17 ;  /* 0x0000763211117816 */ /* 0x000fc60000000011 */
[----:B------:R-:W-:Y:S02]  /*0820*/  FFMA R61, R13, R61, R4 ;  /* 0x0000003d0d3d7223 */ /* 0x000fe40000000004 */
[----:B------:R-:W-:Y:S01]  /*0830*/  IMAD.U32 R4, R17, 0x10000, RZ ;  /* 0x0001000011047824 */ /* 0x000fe200078e00ff */
[----:B------:R-:W-:-:S03]  /*0840*/  I2FP.F32.S32 R21, R21 ;  /* 0x0000001500157245 */ /* 0x000fc60000201400 */
[--C-:B------:R-:W-:Y:S01]  /*0850*/  FFMA R56, R5, R56, R4.reuse ;  /* 0x0000003805387223 */ /* 0x100fe20000000004 */
[----:B------:R-:W-:Y:S02]  /*0860*/  PRMT R4, R6, 0x7632, R4 ;  /* 0x0000763206047816 */ /* 0x000fe40000000004 */
[----:B------:R-:W-:Y:S01]  /*0870*/  PRMT R5, R10, 0x7632, R5 ;  /* 0x000076320a057816 */ /* 0x000fe20000000005 */
[----:B------:R-:W-:Y:S02]  /*0880*/  FMUL R21, R52, R21 ;  /* 0x0000001534157220 */ /* 0x000fe40000400000 */
[----:B------:R-:W-:Y:S01]  /*0890*/  IMAD.U32 R4, R4, 0x10000, RZ ;  /* 0x0001000004047824 */ /* 0x000fe200078e00ff */
[----:B------:R-:W-:-:S05]  /*08a0*/  SHF.L.U32 R5, R5, 0x10, RZ ;  /* 0x0000001005057819 */ /* 0x000fca00000006ff */
[----:B------:R-:W-:Y:S01]  /*08b0*/  FFMA R60, R4, R21, R5 ;  /* 0x00000015043c7223 */ /* 0x000fe20000000005 */
[----:B------:R-:W-:Y:S01]  /*08c0*/  I2FP.F32.S32 R5, R20 ;  /* 0x0000001400057245 */ /* 0x000fe20000201400 */
[----:B------:R-:W-:Y:S01]  /*08d0*/  IMAD.U32 R9, R6, 0x10000, RZ ;  /* 0x0001000006097824 */ /* 0x000fe200078e00ff */
[----:B------:R-:W-:Y:S01]  /*08e0*/  I2FP.F32.S32 R23, R23 ;  /* 0x0000001700177245 */ /* 0x000fe20000201400 */
[----:B------:R-:W-:Y:S02]  /*08f0*/  IMAD.U32 R10, R10, 0x10000, RZ ;  /* 0x000100000a0a7824 */ /* 0x000fe400078e00ff */
[----:B------:R-:W-:Y:S01]  /*0900*/  FMUL R5, R58, R5 ;  /* 0x000000053a057220 */ /* 0x000fe20000400000 */
[----:B------:R-:W-:Y:S01]  /*0910*/  IADD3 R4, R0, 0x204, RZ ;  /* 0x0000020400047810 */ /* 0x000fe20007ffe0ff */
[----:B------:R-:W-:Y:S02]  /*0920*/  FMUL R23, R52, R23 ;  /* 0x0000001734177220 */ /* 0x000fe40000400000 */
[----:B------:R-:W-:Y:S01]  /*0930*/  FFMA R9, R9, R5, R10 ;  /* 0x0000000509097223 */ /* 0x000fe2000000000a */
[----:B------:R-:W-:Y:S01]  /*0940*/  PRMT R5, R7, 0x7632, R5 ;  /* 0x0000763207057816 */ /* 0x000fe20000000005 */
[----:B------:R-:W5:Y:S01]  /*0950*/  LDG.E.128 R52, [R68.64+0x810] ;  /* 0x0008100444347981 */ /* 0x000f62000c1e1d00 */
[----:B------:R-:W-:-:S02]  /*0960*/  PRMT R6, R11, 0x7632, R6 ;  /* 0x000076320b067816 */ /* 0x000fc40000000006 */
[----:B------:R-:W-:Y:S01]  /*0970*/  SHF.L.U32 R8, R5, 0x10, RZ ;  /* 0x0000001005087819 */ /* 0x000fe200000006ff */
[----:B------:R-:W-:-:S04]  /*0980*/  IMAD.HI R5, R4, 0x2aaaaaab, RZ ;  /* 0x2aaaaaab04057827 */ /* 0x000fc800078e02ff */
[----:B------:R-:W-:Y:S01]  /*0990*/  IMAD.U32 R13, R6, 0x10000, RZ ;  /* 0x00010000060d7824 */ /* 0x000fe200078e00ff */
[----:B------:R-:W-:-:S04]  /*09a0*/  SHF.R.U32.HI R6, RZ, 0x1f, R5 ;  /* 0x0000001fff067819 */ /* 0x000fc80000011605 */
[----:B------:R-:W-:-:S05]  /*09b0*/  LEA.HI R5, R5, R6, RZ, 0x17 ;  /* 0x0000000605057211 */ /* 0x000fca00078fb8ff */
[----:B------:R-:W-:-:S04]  /*09c0*/  IMAD R4, R5, -0xc00, R4 ;  /* 0xfffff40005047824 */ /* 0x000fc800078e0204 */
[----:B------:R-:W-:-:S04]  /*09d0*/  IMAD.WIDE R4, R4, R3, c[0x0][0x168] ;  /* 0x00005a0004047625 */ /* 0x000fc800078e0203 */
[----:B------:R-:W-:Y:S02]  /*09e0*/  IMAD.U32 R62, R7, 0x10000, RZ ;  /* 0x00010000073e7824 */ /* 0x000fe400078e00ff */
[----:B------:R-:W5:Y:S01]  /*09f0*/  LDG.E.EL.128 R4, [R4.64+0xf000] ;  /* 0x00f0000404047981 */ /* 0x000f62000c2e1d00 */
[----:B------:R-:W-:Y:S01]  /*0a00*/  FFMA R8, R8, R23, R13 ;  /* 0x0000001708087223 */ /* 0x000fe2000000000d */
[----:B------:R-:W-:Y:S02]  /*0a10*/  I2FP.F32.S32 R13, R22 ;  /* 0x00000016000d7245 */ /* 0x000fe40000201400 */
[----:B------:R-:W-:-:S03]  /*0a20*/  SHF.L.U32 R11, R11, 0x10, RZ ;  /* 0x000000100b0b7819 */ /* 0x000fc600000006ff */
[----:B------:R-:W-:-:S04]  /*0a30*/  FMUL R13, R58, R13 ;  /* 0x0000000d3a0d7220 */ /* 0x000fc80000400000 */
[----:B------:R-:W-:Y:S01]  /*0a40*/  FFMA R62, R62, R13, R11 ;  /* 0x0000000d3e3e7223 */ /* 0x000fe2000000000b */
[C---:B------:R-:W-:Y:S01]  /*0a50*/  IMAD.U32 R11, R14.reuse, 0x10000, RZ ;  /* 0x000100000e0b7824 */ /* 0x040fe200078e00ff */
[----:B------:R-:W-:Y:S01]  /*0a60*/  PRMT R14, R14, 0x7632, R14 ;  /* 0x000076320e0e7816 */ /* 0x000fe2000000000e */
[----:B------:R-:W-:Y:S02]  /*0a70*/  IMAD.U32 R58, R18, 0x10000, RZ ;  /* 0x00010000123a7824 */ /* 0x000fe400078e00ff */
[----:B------:R-:W-:Y:S01]  /*0a80*/  FADD R11, R24, R11 ;  /* 0x0000000b180b7221 */ /* 0x000fe20000000000 */
[----:B------:R-:W-:Y:S02]  /*0a90*/  SHF.L.U32 R14, R14, 0x10, RZ ;  /* 0x000000100e0e7819 */ /* 0x000fe400000006ff */
[----:B------:R-:W-:Y:S01]  /*0aa0*/  PRMT R18, R18, 0x7632, R18 ;  /* 0x0000763212127816 */ /* 0x000fe20000000012 */
[----:B------:R-:W-:Y:S01]  /*0ab0*/  FFMA R58, R11, R9, R58 ;  /* 0x000000090b3a7223 */ /* 0x000fe2000000003a */
[C---:B------:R-:W-:Y:S01]  /*0ac0*/  IMAD.U32 R11, R15.reuse, 0x10000, RZ ;  /* 0x000100000f0b7824 */ /* 0x040fe200078e00ff */
[----:B------:R-:W-:Y:S01]  /*0ad0*/  PRMT R15, R15, 0x7632, R15 ;  /* 0x000076320f0f7816 */ /* 0x000fe2000000000f */
[----:B------:R-:W-:Y:S01]  /*0ae0*/  FADD R14, R25, R14 ;  /* 0x0000000e190e7221 */ /* 0x000fe20000000000 */
[----:B------:R-:W-:Y:S01]  /*0af0*/  IMAD.U32 R9, R18, 0x10000, RZ ;  /* 0x0001000012097824 */ /* 0x000fe200078e00ff */
[----:B------:R-:W-:-:S02]  /*0b00*/  IADD3 R22, R0, 0x400, RZ ;  /* 0x0000040000167810 */ /* 0x000fc40007ffe0ff */
[----:B------:R-:W-:Y:S01]  /*0b10*/  IMAD.U32 R10, R15, 0x10000, RZ ;  /* 0x000100000f0a7824 */ /* 0x000fe200078e00ff */
[----:B------:R-:W-:Y:S01]  /*0b20*/  FFMA R60, R14, R60, R9 ;  /* 0x0000003c0e3c7223 */ /* 0x000fe20000000009 */
[----:B------:R-:W-:Y:S01]  /*0b30*/  SHF.L.U32 R9, R19, 0x10, RZ ;  /* 0x0000001013097819 */ /* 0x000fe200000006ff */
[----:B------:R-:W-:Y:S01]  /*0b40*/  FADD R26, R26, R11 ;  /* 0x0000000b1a1a7221 */ /* 0x000fe20000000000 */
[----:B------:R-:W-:Y:S01]  /*0b50*/  IMAD.HI R14, R22, 0x2aaaaaab, RZ ;  /* 0x2aaaaaab160e7827 */ /* 0x000fe200078e02ff */
[----:B------:R-:W-:Y:S01]  /*0b60*/  FADD R27, R27, R10 ;  /* 0x0000000a1b1b7221 */ /* 0x000fe20000000000 */
[C---:B------:R-:W-:Y:S02]  /*0b70*/  SHF.L.U32 R10, R66.reuse, 0x10, RZ ;  /* 0x00000010420a7819 */ /* 0x040fe400000006ff */
[----:B------:R-:W-:Y:S01]  /*0b80*/  IMAD.U32 R11, R66, 0x10000, RZ ;  /* 0x00010000420b7824 */ /* 0x000fe200078e00ff */
[----:B------:R-:W-:Y:S01]  /*0b90*/  FFMA R62, R26, R62, R9 ;  /* 0x0000003e1a3e7223 */ /* 0x000fe20000000009 */
[----:B------:R-:W-:-:S02]  /*0ba0*/  SHF.R.U32.HI R9, RZ, 0x1f, R14 ;  /* 0x0000001fff097819 */ /* 0x000fc4000001160e */
[----:B------:R-:W-:Y:S02]  /*0bb0*/  FSETP.GE.AND P0, PT, R10, RZ, PT ;  /* 0x000000ff0a00720b */ /* 0x000fe40003f06000 */
[----:B------:R-:W-:Y:S02]  /*0bc0*/  FSETP.GE.AND P1, PT, R11, RZ, PT ;  /* 0x000000ff0b00720b */ /* 0x000fe40003f26000 */
[----:B------:R-:W-:Y:S02]  /*0bd0*/  LEA.HI.SX32 R14, R14, R9, 0x17 ;  /* 0x000000090e0e7211 */ /* 0x000fe400078fbaff */
[C---:B------:R-:W-:Y:S02]  /*0be0*/  SEL R9, R66.reuse, RZ, !P1 ;  /* 0x000000ff42097207 */ /* 0x040fe40004800000 */
[----:B------:R-:W-:-:S03]  /*0bf0*/  SEL R66, R66, RZ, !P0 ;  /* 0x000000ff42427207 */ /* 0x000fc60004000000 */
[----:B------:R-:W-:Y:S02]  /*0c00*/  IMAD.U32 R9, R9, 0x10000, RZ ;  /* 0x0001000009097824 */ /* 0x000fe400078e00ff */
[----:B------:R-:W-:Y:S02]  /*0c10*/  IMAD.U32 R66, R66, 0x10000, RZ ;  /* 0x0001000042427824 */ /* 0x000fe400078e00ff */
[----:B------:R-:W-:Y:S02]  /*0c20*/  FADD R20, RZ, -R9 ;  /* 0x80000009ff147221 */ /* 0x000fe40000000000 */
[----:B------:R-:W-:Y:S01]  /*0c30*/  FADD R21, RZ, -R66 ;  /* 0x80000042ff157221 */ /* 0x000fe20000000000 */
[----:B------:R-:W-:Y:S02]  /*0c40*/  IMAD.WIDE R12, R14, R57, c[0x0][0x180] ;  /* 0x000060000e0c7625 */ /* 0x000fe400078e0239 */
[----:B------:R-:W-:Y:S02]  /*0c50*/  FSETP.NAN.AND P3, PT, R20, R20, PT ;  /* 0x000000141400720b */ /* 0x000fe40003f68000 */
[----:B------:R-:W-:Y:S01]  /*0c60*/  FSETP.NAN.AND P2, PT, R21, R21, PT ;  /* 0x000000151500720b */ /* 0x000fe20003f48000 */
[----:B------:R3:W5:Y:S01]  /*0c70*/  LDG.E.EL.U16 R67, [R12.64] ;  /* 0x000000040c437981 */ /* 0x000762000c2e1500 */
[----:B------:R-:W-:-:S05]  /*0c80*/  PRMT R19, R19, 0x7632, R19 ;  /* 0x0000763213137816 */ /* 0x000fca0000000013 */
[----:B------:R-:W-:Y:S02]  /*0c90*/  IMAD.U32 R16, R19, 0x10000, RZ ;  /* 0x0001000013107824 */ /* 0x000fe400078e00ff */
[----:B------:R-:W-:Y:S02]  /*0ca0*/  IMAD R22, R14, -0xc00, R22 ;  /* 0xfffff4000e167824 */ /* 0x000fe400078e0216 */
[C---:B--2---:R-:W-:Y:S01]  /*0cb0*/  IMAD.U32 R11, R63.reuse, 0x10000, RZ ;  /* 0x000100003f0b7824 */ /* 0x044fe200078e00ff */
[----:B------:R-:W-:-:S04]  /*0cc0*/  SHF.L.U32 R10, R63, 0x10, RZ ;  /* 0x000000103f0a7819 */ /* 0x000fc800000006ff */
[----:B------:R-:W-:Y:S02]  /*0cd0*/  FSETP.GTU.AND P1, PT, R11, RZ, PT ;  /* 0x000000ff0b00720b */ /* 0x000fe40003f2c000 */
[----:B------:R-:W-:Y:S02]  /*0ce0*/  FSETP.GTU.AND P0, PT, R10, RZ, PT ;  /* 0x000000ff0a00720b */ /* 0x000fe40003f0c000 */
[C---:B------:R-:W-:Y:S02]  /*0cf0*/  SEL R9, R63.reuse, RZ, P1 ;  /* 0x000000ff3f097207 */ /* 0x040fe40000800000 */
[----:B------:R-:W-:-:S03]  /*0d00*/  SEL R63, R63, RZ, P0 ;  /* 0x000000ff3f3f7207 */ /* 0x000fc60000000000 */
[----:B------:R-:W-:Y:S01]  /*0d10*/  IMAD.U32 R9, R9, 0x10000, RZ ;  /* 0x0001000009097824 */ /* 0x000fe200078e00ff */
[----:B------:R-:W-:-:S04]  /*0d20*/  SHF.L.U32 R10, R63, 0x10, RZ ;  /* 0x000000103f0a7819 */ /* 0x000fc800000006ff */
[CC--:B------:R-:W-:Y:S02]  /*0d30*/  FSETP.GT.AND P1, PT, R20.reuse, R9.reuse, PT ;  /* 0x000000091400720b */ /* 0x0c0fe40003f24000 */
[CC--:B------:R-:W-:Y:S02]  /*0d40*/  FSETP.GT.AND P0, PT, R21.reuse, R10.reuse, PT ;  /* 0x0000000a1500720b */ /* 0x0c0fe40003f04000 */
[----:B------:R-:W-:Y:S02]  /*0d50*/  @!P3 FSEL R20, R20, R9, P1 ;  /* 0x000000091414b208 */ /* 0x000fe40000800000 */
[----:B------:R-:W-:Y:S01]  /*0d60*/  @!P2 FSEL R21, R21, R10, P0 ;  /* 0x0000000a1515a208 */ /* 0x000fe20000000000 */
[----:B------:R-:W-:Y:S02]  /*0d70*/  IMAD.WIDE R10, R14, R57, c[0x0][0x188] ;  /* 0x000062000e0a7625 */ /* 0x000fe400078e0239 */
[----:B------:R-:W-:-:S03]  /*0d80*/  FMUL R20, R20, 0.0078740157186985015869 ;  /* 0x3c01020414147820 */ /* 0x000fc60000400000 */
[----:B------:R5:W2:Y:S01]  /*0d90*/  LDG.E.EL.U16 R66, [R10.64] ;  /* 0x000000040a427981 */ /* 0x000aa2000c2e1500 */
[----:B------:R-:W-:Y:S01]  /*0da0*/  FMUL R21, R21, 0.0078740157186985015869 ;  /* 0x3c01020415157820 */ /* 0x000fe20000400000 */
[----:B------:R-:W-:-:S04]  /*0db0*/  FSETP.GT.AND P0, PT, R20, 9.9999997473787516356e-06, PT ;  /* 0x3727c5ac1400780b */ /* 0x000fc80003f04000 */
[C---:B------:R-:W-:Y:S02]  /*0dc0*/  FSETP.GT.AND P1, PT, R21.reuse, 9.9999997473787516356e-06, PT ;  /* 0x3727c5ac1500780b */ /* 0x040fe40003f24000 */
[----:B------:R-:W-:Y:S02]  /*0dd0*/  FSETP.NAN.AND P2, PT, R20, R20, PT ;  /* 0x000000141400720b */ /* 0x000fe40003f48000 */
[----:B------:R-:W-:Y:S01]  /*0de0*/  FSETP.NAN.AND P3, PT, R21, R21, PT ;  /* 0x000000151500720b */ /* 0x000fe20003f68000 */
[----:B------:R-:W-:-:S04]  /*0df0*/  FFMA R63, R27, R8, R16 ;  /* 0x000000081b3f7223 */ /* 0x000fc80000000010 */
[----:B------:R-:W-:-:S04]  /*0e00*/  @!P0 FSEL R20, R20, 9.9999997473787516356e-06, P2 ;  /* 0x3727c5ac14148808 */ /* 0x000fc80001000000 */
[----:B------:R-:W-:Y:S02]  /*0e10*/  @!P1 FSEL R21, R21, 9.9999997473787516356e-06, P3 ;  /* 0x3727c5ac15159808 */ /* 0x000fe40001800000 */
[----:B---3--:R-:W-:Y:S02]  /*0e20*/  I2FP.F32.S32 R13, R28 ;  /* 0x0000001c000d7245 */ /* 0x008fe40000201400 */
[----:B------:R-:W-:-:S03]  /*0e30*/  I2FP.F32.S32 R14, R29 ;  /* 0x0000001d000e7245 */ /* 0x000fc60000201400 */
[----:B------:R-:W-:Y:S01]  /*0e40*/  FMUL R13, R13, R20 ;  /* 0x000000140d0d7220 */ /* 0x000fe20000400000 */
[C---:B----4-:R-:W-:Y:S01]  /*0e50*/  IMAD.U32 R8, R32.reuse, 0x10000, RZ ;  /* 0x0001000020087824 */ /* 0x050fe200078e00ff */
[----:B------:R-:W-:Y:S02]  /*0e60*/  PRMT R9, R32, 0x7632, R9 ;  /* 0x0000763220097816 */ /* 0x000fe40000000009 */
[C---:B-----5:R-:W-:Y:S02]  /*0e70*/  SHF.L.U32 R11, R36.reuse, 0x10, RZ ;  /* 0x00000010240b7819 */ /* 0x060fe400000006ff */
[----:B------:R-:W-:Y:S01]  /*0e80*/  PRMT R10, R36, 0x7632, R10 ;  /* 0x00007632240a7816 */ /* 0x000fe2000000000a */
[----:B------:R-:W-:Y:S02]  /*0e90*/  IMAD.U32 R23, R9, 0x10000, RZ ;  /* 0x0001000009177824 */ /* 0x000fe400078e00ff */
[----:B------:R-:W-:Y:S01]  /*0ea0*/  FFMA R8, R8, R13, R11 ;  /* 0x0000000d08087223 */ /* 0x000fe2000000000b */
[----:B------:R-:W-:Y:S01]  /*0eb0*/  PRMT R13, R37, 0x7632, R13 ;  /* 0x00007632250d7816 */ /* 0x000fe2000000000d */
[----:B------:R-:W-:Y:S01]  /*0ec0*/  IMAD.U32 R12, R10, 0x10000, RZ ;  /* 0x000100000a0c7824 */ /* 0x000fe200078e00ff */
[----:B------:R-:W-:Y:S01]  /*0ed0*/  FMUL R14, R14, R21 ;  /* 0x000000150e0e7220 */ /* 0x000fe20000400000 */
[----:B------:R-:W-:-:S02]  /*0ee0*/  I2FP.F32.S32 R10, R31 ;  /* 0x0000001f000a7245 */ /* 0x000fc40000201400 */
[----:B------:R-:W-:Y:S02]  /*0ef0*/  I2FP.F32.S32 R9, R30 ;  /* 0x0000001e00097245 */ /* 0x000fe40000201400 */
[----:B------:R-:W-:Y:S01]  /*0f00*/  PRMT R11, R33, 0x7632, R11 ;  /* 0x00007632210b7816 */ /* 0x000fe2000000000b */
[----:B------:R-:W-:Y:S01]  /*0f10*/  FFMA R23, R23, R14, R12 ;  /* 0x0000000e17177223 */ /* 0x000fe2000000000c */
[----:B------:R-:W-:Y:S01]  /*0f20*/  SHF.L.U32 R15, R13, 0x10, RZ ;  /* 0x000000100d0f7819 */ /* 0x000fe200000006ff */
[----:B------:R-:W-:Y:S01]  /*0f30*/  IMAD.U32 R13, R40, 0x10000, RZ ;  /* 0x00010000280d7824 */ /* 0x000fe200078e00ff */
[----:B------:R-:W-:Y:S01]  /*0f40*/  FMUL R14, R21, R10 ;  /* 0x0000000a150e7220 */ /* 0x000fe20000400000 */
[----:B------:R-:W-:Y:S01]  /*0f50*/  IMAD.U32 R24, R11, 0x10000, RZ ;  /* 0x000100000b187824 */ /* 0x000fe200078e00ff */
[----:B------:R-:W-:Y:S01]  /*0f60*/  FMUL R10, R20, R9 ;  /* 0x00000009140a7220 */ /* 0x000fe20000400000 */
[----:B------:R-:W-:Y:S01]  /*0f70*/  PRMT R11, R40, 0x7632, R11 ;  /* 0x00007632280b7816 */ /* 0x000fe2000000000b */
[----:B------:R-:W-:Y:S01]  /*0f80*/  FADD R40, R48, R13 ;  /* 0x0000000d30287221 */ /* 0x000fe20000000000 */
[----:B------:R-:W-:Y:S01]  /*0f90*/  SHF.L.U32 R9, R44, 0x10, RZ ;  /* 0x000000102c097819 */ /* 0x000fe200000006ff */
[----:B------:R-:W-:Y:S01]  /*0fa0*/  IMAD.WIDE R16, R22, R57, c[0x0][0x190] ;  /* 0x0000640016107625 */ /* 0x000fe200078e0239 */
[----:B------:R-:W-:-:S03]  /*0fb0*/  SHF.L.U32 R25, R33, 0x10, RZ ;  /* 0x0000001021197819 */ /* 0x000fc600000006ff */
[----:B------:R-:W-:Y:S01]  /*0fc0*/  FFMA R40, R40, R8, R9 ;  /* 0x0000000828287223 */ /* 0x000fe20000000009 */
[----:B------:R-:W-:Y:S01]  /*0fd0*/  IMAD.U32 R12, R37, 0x10000, RZ ;  /* 0x00010000250c7824 */ /* 0x000fe200078e00ff */
[----:B------:R-:W-:Y:S01]  /*0fe0*/  FFMA R24, R24, R14, R15 ;  /* 0x0000000e18187223 */ /* 0x000fe2000000000f */
[----:B------:R-:W-:Y:S01]  /*0ff0*/  IMAD.WIDE R8, R22, R57, c[0x0][0x198] ;  /* 0x0000660016087625 */ /* 0x000fe200078e0239 */
[----:B------:R-:W3:Y:S01]  /*1000*/  LDG.E.EL.128 R16, [R16.64] ;  /* 0x0000000410107981 */ /* 0x000ee2000c2e1d00 */
[----:B------:R-:W-:Y:S02]  /*1010*/  FFMA R25, R25, R10, R12 ;  /* 0x0000000a19197223 */ /* 0x000fe4000000000c */
[----:B------:R-:W-:Y:S01]  /*1020*/  IMAD.U32 R26, R11, 0x10000, RZ ;  /* 0x000100000b1a7824 */ /* 0x000fe200078e00ff */
[----:B------:R-:W4:Y:S04]  /*1030*/  LDG.E.128 R12, [R68.64+0x1000] ;  /* 0x00100004440c7981 */ /* 0x000f28000c1e1d00 */
[----:B------:R-:W5:Y:S01]  /*1040*/  LDG.E.EL.128 R8, [R8.64] ;  /* 0x0000000408087981 */ /* 0x000f62000c2e1d00 */
[----:B------:R-:W-:Y:S01]  /*1050*/  PRMT R44, R44, 0x7632, R44 ;  /* 0x000076322c2c7816 */ /* 0x000fe2000000002c */
[----:B------:R-:W-:-:S04]  /*1060*/  FADD R26, R49, R26 ;  /* 0x0000001a311a7221 */ /* 0x000fc80000000000 */
[----:B------:R-:W-:-:S04]  /*1070*/  IMAD.U32 R49, R44, 0x10000, RZ ;  /* 0x000100002c317824 */ /* 0x000fc800078e00ff */
[----:B------:R-:W-:Y:S01]  /*1080*/  FFMA R49, R26, R23, R49 ;  /* 0x000000171a317223 */ /* 0x000fe20000000031 */
[C---:B------:R-:W-:Y:S01]  /*1090*/  PRMT R23, R41.reuse, 0x7632, R23 ;  /* 0x0000763229177816 */ /* 0x040fe20000000017 */
[----:B------:R-:W-:-:S03]  /*10a0*/  IMAD.U32 R41, R41, 0x10000, RZ ;  /* 0x0001000029297824 */ /* 0x000fc600078e00ff */
[----:B------:R-:W-:Y:S02]  /*10b0*/  SHF.L.U32 R26, R23, 0x10, RZ ;  /* 0x00000010171a7819 */ /* 0x000fe400000006ff */
[C---:B------:R-:W-:Y:S01]  /*10c0*/  PRMT R23, R45.reuse, 0x7632, R23 ;  /* 0x000076322d177816 */ /* 0x040fe20000000017 */
[----:B------:R-:W-:Y:S01]  /*10d0*/  FADD R41, R50, R41 ;  /* 0x0000002932297221 */ /* 0x000fe20000000000 */
[----:B------:R-:W-:Y:S01]  /*10e0*/  IMAD.U32 R44, R45, 0x10000, RZ ;  /* 0x000100002d2c7824 */ /* 0x000fe200078e00ff */
[----:B------:R-:W-:Y:S02]  /*10f0*/  FADD R26, R51, R26 ;  /* 0x0000001a331a7221 */ /* 0x000fe40000000000 */
[----:B------:R-:W-:Y:S01]  /*1100*/  IMAD.U32 R23, R23, 0x10000, RZ ;  /* 0x0001000017177824 */ /* 0x000fe200078e00ff */
[----:B------:R-:W-:Y:S01]  /*1110*/  FFMA R44, R41, R25, R44 ;  /* 0x00000019292c7223 */ /* 0x000fe2000000002c */
[----:B------:R-:W-:Y:S02]  /*1120*/  PRMT R25, R38, 0x7632, R25 ;  /* 0x0000763226197816 */ /* 0x000fe40000000019 */
[----:B------:R-:W-:Y:S01]  /*1130*/  FFMA R41, R26, R24, R23 ;  /* 0x000000181a297223 */ /* 0x000fe20000000017 */
[----:B------:R-:W-:-:S02]  /*1140*/  I2FP.F32.S32 R26, R53 ;  /* 0x00000035001a7245 */ /* 0x000fc40000201400 */
[----:B------:R-:W-:Y:S02]  /*1150*/  PRMT R23, R34, 0x7632, R23 ;  /* 0x0000763222177816 */ /* 0x000fe40000000017 */
[----:B------:R-:W-:Y:S01]  /*1160*/  I2FP.F32.S32 R45, R52 ;  /* 0x00000034002d7245 */ /* 0x000fe20000201400 */
[----:B------:R-:W-:Y:S01]  /*1170*/  IMAD.U32 R32, R25, 0x10000, RZ ;  /* 0x0001000019207824 */ /* 0x000fe200078e00ff */
[----:B------:R-:W-:Y:S01]  /*1180*/  SHF.L.U32 R23, R23, 0x10, RZ ;  /* 0x0000001017177819 */ /* 0x000fe200000006ff */
[----:B------:R-:W-:Y:S01]  /*1190*/  FMUL R26, R21, R26 ;  /* 0x0000001a151a7220 */ /* 0x000fe20000400000 */
[----:B------:R-:W-:Y:S01]  /*11a0*/  IADD3 R24, R22, 0x3c00, RZ ;  /* 0x00003c0016187810 */ /* 0x000fe20007ffe0ff */
[----:B------:R-:W-:Y:S01]  /*11b0*/  FMUL R45, R20, R45 ;  /* 0x0000002d142d7220 */ /* 0x000fe20000400000 */
[----:B------:R-:W-:Y:S01]  /*11c0*/  SHF.L.U32 R27, R38, 0x10, RZ ;  /* 0x00000010261b7819 */ /* 0x000fe200000006ff */
[----:B------:R-:W-:Y:S01]  /*11d0*/  IMAD.U32 R34, R34, 0x10000, RZ ;  /* 0x0001000022227824 */ /* 0x000fe200078e00ff */
[----:B------:R-:W-:Y:S01]  /*11e0*/  I2FP.F32.S32 R28, R55 ;  /* 0x00000037001c7245 */ /* 0x000fe20000201400 */
[----:B------:R-:W-:Y:S01]  /*11f0*/  FFMA R32, R23, R26, R32 ;  /* 0x0000001a17207223 */ /* 0x000fe20000000020 */
[----:B------:R-:W-:Y:S01]  /*1200*/  PRMT R25, R35, 0x7632, R25 ;  /* 0x0000763223197816 */ /* 0x000fe20000000019 */
[----:B------:R-:W-:Y:S01]  /*1210*/  IMAD.WIDE.U32 R22, R24, R57, c[0x0][0x170] ;  /* 0x00005c0018167625 */ /* 0x000fe200078e0039 */
[----:B------:R-:W-:-:S02]  /*1220*/  PRMT R29, R39, 0x7632, R29 ;  /* 0x00007632271d7816 */ /* 0x000fc4000000001d */
[----:B------:R-:W-:Y:S01]  /*1230*/  I2FP.F32.S32 R37, R54 ;  /* 0x0000003600257245 */ /* 0x000fe20000201400 */
[----:B------:R-:W-:Y:S01]  /*1240*/  FFMA R45, R34, R45, R27 ;  /* 0x0000002d222d7223 */ /* 0x000fe2000000001b */
[----:B------:R-:W-:Y:S01]  /*1250*/  FMUL R28, R21, R28 ;  /* 0x0000001c151c7220 */ /* 0x000fe20000400000 */
[----:B------:R-:W-:Y:S01]  /*1260*/  IMAD.U32 R27, R25, 0x10000, RZ ;  /* 0x00010000191b7824 */ /* 0x000fe200078e00ff */
[----:B------:R-:W-:Y:S01]  /*1270*/  SHF.L.U32 R36, R29, 0x10, RZ ;  /* 0x000000101d247819 */ /* 0x000fe200000006ff */
[----:B------:R-:W-:Y:S01]  /*1280*/  IMAD.U32 R26, R35, 0x10000, RZ ;  /* 0x00010000231a7824 */ /* 0x000fe200078e00ff */
[----:B------:R-:W-:Y:S01]  /*1290*/  FMUL R37, R20, R37 ;  /* 0x0000002514257220 */ /* 0x000fe20000400000 */
[----:B------:R-:W-:Y:S01]  /*12a0*/  IMAD.WIDE.U32 R24, R24, R3, c[0x0][0x168] ;  /* 0x00005a0018187625 */ /* 0x000fe200078e0003 */
[----:B------:R-:W5:Y:S03]  /*12b0*/  LDG.E.EL.128 R20, [R22.64] ;  /* 0x0000000416147981 */ /* 0x000f66000c2e1d00 */
[----:B------:R-:W-:Y:S01]  /*12c0*/  IMAD.U32 R39, R39, 0x10000, RZ ;  /* 0x0001000027277824 */ /* 0x000fe200078e00ff */
[----:B------:R-:W-:-:S02]  /*12d0*/  FFMA R36, R27, R28, R36 ;  /* 0x0000001c1b247223 */ /* 0x000fc40000000024 */
[----:B------:R-:W5:Y:S01]  /*12e0*/  LDG.E.128 R28, [R64.64+0x800] ;  /* 0x00080004401c7981 */ /* 0x000f62000c1e1d00 */
[----:B------:R-:W-:-:S03]  /*12f0*/  FFMA R37, R26, R37, R39 ;  /* 0x000000251a257223 */ /* 0x000fc60000000027 */
[----:B------:R-:W5:Y:S01]  /*1300*/  LDG.E.EL.128 R24, [R24.64] ;  /* 0x0000000418187981 */ /* 0x000f62000c2e1d00 */
[C---:B------:R-:W-:Y:S01]  /*1310*/  IMAD.U32 R33, R42.reuse, 0x10000, RZ ;  /* 0x000100002a217824 */ /* 0x040fe200078e00ff */
[----:B------:R-:W-:-:S03]  /*1320*/  PRMT R42, R42, 0x7632, R42 ;  /* 0x000076322a2a7816 */ /* 0x000fc6000000002a */
[----:B------:R-:W-:Y:S01]  /*1330*/  FADD R33, R4, R33 ;  /* 0x0000002104217221 */ /* 0x000fe20000000000 */
[----:B------:R-:W-:Y:S01]  /*1340*/  SHF.L.U32 R4, R46, 0x10, RZ ;  /* 0x000000102e047819 */ /* 0x000fe200000006ff */
[----:B------:R-:W-:Y:S01]  /*1350*/  IMAD.U32 R42, R42, 0x10000, RZ ;  /* 0x000100002a2a7824 */ /* 0x000fe200078e00ff */
[----:B------:R-:W-:-:S03]  /*1360*/  PRMT R46, R46, 0x7632, R46 ;  /* 0x000076322e2e7816 */ /* 0x000fc6000000002e */
[----:B------:R-:W-:Y:S02]  /*1370*/  FADD R42, R5, R42 ;  /* 0x0000002a052a7221 */ /* 0x000fe40000000000 */
[----:B------:R-:W-:Y:S01]  /*1380*/  IMAD.U32 R5, R46, 0x10000, RZ ;  /* 0x000100002e057824 */ /* 0x000fe200078e00ff */
[----:B------:R-:W-:-:S03]  /*1390*/  FFMA R45, R33, R45, R4 ;  /* 0x0000002d212d7223 */ /* 0x000fc60000000004 */
[----:B------:R-:W-:Y:S02]  /*13a0*/  FFMA R42, R42, R32, R5 ;  /* 0x000000202a2a7223 */ /* 0x000fe40000000005 */
[----:B------:R-:W5:Y:S01]  /*13b0*/  LDG.E.128 R32, [R68.64+0x1010] ;  /* 0x0010100444207981 */ /* 0x000f62000c1e1d00 */
[C---:B------:R-:W-:Y:S02]  /*13c0*/  SHF.L.U32 R5, R43.reuse, 0x10, RZ ;  /* 0x000000102b057819 */ /* 0x040fe400000006ff */
[----:B------:R-:W-:-:S05]  /*13d0*/  PRMT R43, R43, 0x7632, R43 ;  /* 0x000076322b2b7816 */ /* 0x000fca000000002b */
[----:B------:R-:W-:Y:S01]  /*13e0*/  IMAD.U32 R4, R43, 0x10000, RZ ;  /* 0x000100002b047824 */ /* 0x000fe200078e00ff */
[----:B------:R-:W-:-:S03]  /*13f0*/  FADD R5, R6, R5 ;  /* 0x0000000506057221 */ /* 0x000fc60000000000 */
[----:B------:R-:W-:Y:S01]  /*1400*/  FADD R6, R7, R4 ;  /* 0x0000000407067221 */ /* 0x000fe20000000000 */
[C---:B------:R-:W-:Y:S01]  /*1410*/  IMAD.U32 R46, R47.reuse, 0x10000, RZ ;  /* 0x000100002f2e7824 */ /* 0x040fe200078e00ff */
[----:B------:R-:W-:Y:S02]  /*1420*/  PRMT R47, R47, 0x7632, R47 ;  /* 0x000076322f2f7816 */ /* 0x000fe4000000002f */
[----:B------:R-:W-:-:S04]  /*1430*/  SHF.L.U32 R4, R67, 0x10, RZ ;  /* 0x0000001043047819 */ /* 0x000fc800000006ff */
[----:B------:R-:W-:-:S04]  /*1440*/  FSETP.GE.AND P0, PT, R4, RZ, PT ;  /* 0x000000ff0400720b */ /* 0x000fc80003f06000 */
[----:B------:R-:W-:Y:S01]  /*1450*/  SEL R4, R67, RZ, !P0 ;  /* 0x000000ff43047207 */ /* 0x000fe20004000000 */
[----:B------:R-:W-:Y:S01]  /*1460*/  IMAD.U32 R43, R47, 0x10000, RZ ;  /* 0x000100002f2b7824 */ /* 0x000fe200078e00ff */
[----:B------:R-:W-:Y:S02]  /*1470*/  FFMA R46, R5, R37, R46 ;  /* 0x00000025052e7223 */ /* 0x000fe4000000002e */
[----:B------:R-:W-:Y:S01]  /*1480*/  SHF.L.U32 R4, R4, 0x10, RZ ;  /* 0x0000001004047819 */ /* 0x000fe200000006ff */
[----:B------:R-:W-:-:S04]  /*1490*/  FFMA R43, R6, R36, R43 ;  /* 0x00000024062b7223 */ /* 0x000fc8000000002b */
[----:B------:R-:W-:Y:S01]  /*14a0*/  FADD R36, RZ, -R4 ;  /* 0x80000004ff247221 */ /* 0x000fe20000000000 */
[----:B------:R-:W-:-:S04]  /*14b0*/  SHF.L.U32 R4, R67, 0x10, RZ ;  /* 0x0000001043047819 */ /* 0x000fc800000006ff */
[----:B------:R-:W-:Y:S02]  /*14c0*/  FSETP.GE.AND P0, PT, R4, RZ, PT ;  /* 0x000000ff0400720b */ /* 0x000fe40003f06000 */
[----:B------:R-:W-:Y:S02]  /*14d0*/  FSETP.NAN.AND P1, PT, R36, R36, PT ;  /* 0x000000242400720b */ /* 0x000fe40003f28000 */
[----:B------:R-:W-:-:S04]  /*14e0*/  SEL R67, R67, RZ, !P0 ;  /* 0x000000ff43437207 */ /* 0x000fc80004000000 */
[----:B------:R-:W-:-:S05]  /*14f0*/  SHF.L.U32 R67, R67, 0x10, RZ ;  /* 0x0000001043437819 */ /* 0x000fca00000006ff */
[----:B------:R-:W-:Y:S01]  /*1500*/  FADD R51, RZ, -R67 ;  /* 0x80000043ff337221 */ /* 0x000fe20000000000 */
[----:B--2---:R-:W-:-:S05]  /*1510*/  IMAD.U32 R5, R66, 0x10000, RZ ;  /* 0x0001000042057824 */ /* 0x004fca00078e00ff */
[----:B------:R-:W-:-:S04]  /*1520*/  FSETP.GTU.AND P2, PT, R5, RZ, PT ;  /* 0x000000ff0500720b */ /* 0x000fc80003f4c000 */
[----:B------:R-:W-:-:S05]  /*1530*/  SEL R4, R66, RZ, P2 ;  /* 0x000000ff42047207 */ /* 0x000fca0001000000 */
[----:B------:R-:W-:Y:S02]  /*1540*/  IMAD.U32 R5, R4, 0x10000, RZ ;  /* 0x0001000004057824 */ /* 0x000fe400078e00ff */
[----:B------:R-:W-:-:S03]  /*1550*/  IMAD.U32 R4, R66, 0x10000, RZ ;  /* 0x0001000042047824 */ /* 0x000fc600078e00ff */
[----:B------:R-:W-:-:S04]  /*1560*/  FSETP.GT.AND P0, PT, R36, R5, PT ;  /* 0x000000052400720b */ /* 0x000fc80003f04000 */
[----:B------:R-:W-:Y:S02]  /*1570*/  @!P1 FSEL R36, R36, R5, P0 ;  /* 0x0000000524249208 */ /* 0x000fe40000000000 */
[----:B------:R-:W-:Y:S02]  /*1580*/  FSETP.GTU.AND P0, PT, R4, RZ, PT ;  /* 0x000000ff0400720b */ /* 0x000fe40003f0c000 */
[----:B------:R-:W-:Y:S01]  /*1590*/  FSETP.NAN.AND P1, PT, R51, R51, PT ;  /* 0x000000333300720b */ /* 0x000fe20003f28000 */
[----:B------:R-:W-:Y:S01]  /*15a0*/  FMUL R36, R36, 0.0078740157186985015869 ;  /* 0x3c01020424247820 */ /* 0x000fe20000400000 */
[----:B------:R-:W-:-:S04]  /*15b0*/  SEL R66, R66, RZ, P0 ;  /* 0x000000ff42427207 */ /* 0x000fc80000000000 */
[----:B------:R-:W-:Y:S02]  /*15c0*/  SHF.L.U32 R66, R66, 0x10, RZ ;  /* 0x0000001042427819 */ /* 0x000fe400000006ff */
[----:B------:R-:W-:Y:S02]  /*15d0*/  FSETP.GT.AND P2, PT, R36, 9.9999997473787516356e-06, PT ;  /* 0x3727c5ac2400780b */ /* 0x000fe40003f44000 */
[----:B------:R-:W-:-:S04]  /*15e0*/  FSETP.GT.AND P0, PT, R51, R66, PT ;  /* 0x000000423300720b */ /* 0x000fc80003f04000 */
[----:B------:R-:W-:Y:S02]  /*15f0*/  @!P1 FSEL R51, R51, R66, P0 ;  /* 0x0000004233339208 */ /* 0x000fe40000000000 */
[----:B------:R-:W-:-:S03]  /*1600*/  FSETP.NAN.AND P0, PT, R36, R36, PT ;  /* 0x000000242400720b */ /* 0x000fc60003f08000 */
[----:B------:R-:W-:Y:S02]  /*1610*/  FMUL R51, R51, 0.0078740157186985015869 ;  /* 0x3c01020433337820 */ /* 0x000fe40000400000 */
[----:B------:R-:W-:-:S03]  /*1620*/  @!P2 FSEL R36, R36, 9.9999997473787516356e-06, P0 ;  /* 0x3727c5ac2424a808 */ /* 0x000fc60000000000 */
[C---:B------:R-:W-:Y:S02]  /*1630*/  FSETP.GT.AND P0, PT, R51.reuse, 9.9999997473787516356e-06, PT ;  /* 0x3727c5ac3300780b */ /* 0x040fe40003f04000 */
[----:B------:R-:W-:Y:S02]  /*1640*/  FSETP.NAN.AND P1, PT, R51, R51, PT ;  /* 0x000000333300720b */ /* 0x000fe40003f28000 */
[----:B------:R-:W-:Y:S02]  /*1650*/  IADD3 R52, R0, 0x600, RZ ;  /* 0x0000060000347810 */ /* 0x000fe40007ffe0ff */
[----:B---3--:R-:W-:Y:S02]  /*1660*/  PRMT R4, R16, 0x7632, R4 ;  /* 0x0000763210047816 */ /* 0x008fe40000000004 */
[----:B----4-:R-:W-:Y:S02]  /*1670*/  I2FP.F32.S32 R13, R13 ;  /* 0x0000000d000d7245 */ /* 0x010fe40000201400 */
[----:B-----5:R-:W-:Y:S01]  /*1680*/  PRMT R5, R8, 0x7632, R5 ;  /* 0x0000763208057816 */ /* 0x020fe20000000005 */
[----:B------:R-:W-:-:S02]  /*1690*/  IMAD.U32 R50, R4, 0x10000, RZ ;  /* 0x0001000004327824 */ /* 0x000fc400078e00ff */
[----:B------:R-:W-:Y:S01]  /*16a0*/  FMUL R13, R13, R36 ;  /* 0x000000240d0d7220 */ /* 0x000fe20000400000 */
[----:B------:R-:W-:Y:S02]  /*16b0*/  IADD3 R4, R0, 0x404, RZ ;  /* 0x0000040400047810 */ /* 0x000fe40007ffe0ff */
[----:B------:R-:W-:-:S05]  /*16c0*/  SHF.L.U32 R5, R5, 0x10, RZ ;  /* 0x0000001005057819 */ /* 0x000fca00000006ff */
[----:B------:R-:W-:Y:S01]  /*16d0*/  FFMA R50, R50, R13, R5 ;  /* 0x0000000d32327223 */ /* 0x000fe20000000005 */
[----:B------:R-:W-:-:S05]  /*16e0*/  IMAD.HI R5, R4, 0x2aaaaaab, RZ ;  /* 0x2aaaaaab04057827 */ /* 0x000fca00078e02ff */
[----:B------:R-:W-:Y:S02]  /*16f0*/  SHF.R.U32.HI R6, RZ, 0x1f, R5 ;  /* 0x0000001fff067819 */ /* 0x000fe40000011605 */
[----:B------:R-:W-:Y:S02]  /*1700*/  I2FP.F32.S32 R12, R12 ;  /* 0x0000000c000c7245 */ /* 0x000fe40000201400 */
[----:B------:R-:W-:Y:S02]  /*1710*/  LEA.HI R5, R5, R6, RZ, 0x17 ;  /* 0x0000000605057211 */ /* 0x000fe400078fb8ff */
[----:B------:R-:W-:Y:S01]  /*1720*/  @!P0 FSEL R51, R51, 9.9999997473787516356e-06, P1 ;  /* 0x3727c5ac33338808 */ /* 0x000fe20000800000 */
[----:B------:R-:W-:Y:S01]  /*1730*/  IMAD.U32 R47, R16, 0x10000, RZ ;  /* 0x00010000102f7824 */ /* 0x000fe200078e00ff */
[----:B------:R-:W-:Y:S01]  /*1740*/  SHF.L.U32 R8, R8, 0x10, RZ ;  /* 0x0000001008087819 */ /* 0x000fe200000006ff */
[----:B------:R-:W-:Y:S01]  /*1750*/  IMAD R4, R5, -0xc00, R4 ;  /* 0xfffff40005047824 */ /* 0x000fe200078e0204 */
[----:B------:R-:W-:Y:S01]  /*1760*/  I2FP.F32.S32 R15, R15 ;  /* 0x0000000f000f7245 */ /* 0x000fe20000201400 */
[----:B------:R-:W-:Y:S01]  /*1770*/  FMUL R12, R12, R51 ;  /* 0x000000330c0c7220 */ /* 0x000fe20000400000 */
[----:B------:R-:W-:-:S02]  /*1780*/  PRMT R5, R17, 0x7632, R5 ;  /* 0x0000763211057816 */ /* 0x000fc40000000005 */
[----:B------:R-:W-:Y:S01]  /*1790*/  PRMT R6, R9, 0x7632, R6 ;  /* 0x0000763209067816 */ /* 0x000fe20000000006 */
[----:B------:R-:W-:Y:S01]  /*17a0*/  FFMA R47, R47, R12, R8 ;  /* 0x0000000c2f2f7223 */ /* 0x000fe20000000008 */
[----:B------:R-:W-:Y:S01]  /*17b0*/  FMUL R12, R36, R15 ;  /* 0x0000000f240c7220 */ /* 0x000fe20000400000 */
[----:B------:R-:W-:Y:S01]  /*17c0*/  IMAD.U32 R5, R5, 0x10000, RZ ;  /* 0x0001000005057824 */ /* 0x000fe200078e00ff */
[----:B------:R-:W-:Y:S01]  /*17d0*/  SHF.L.U32 R6, R6, 0x10, RZ ;  /* 0x0000001006067819 */ /* 0x000fe200000006ff */
[----:B------:R-:W-:-:S04]  /*17e0*/  IMAD.HI R38, R52, 0x2aaaaaab, RZ ;  /* 0x2aaaaaab34267827 */ /* 0x000fc800078e02ff */
[----:B------:R-:W-:Y:S01]  /*17f0*/  FFMA R12, R5, R12, R6 ;  /* 0x0000000c050c7223 */ /* 0x000fe20000000006 */
[----:B------:R-:W-:Y:S01]  /*1800*/  SHF.R.U32.HI R7, RZ, 0x1f, R38 ;  /* 0x0000001fff077819 */ /* 0x000fe20000011626 */
[----:B------:R-:W-:Y:S01]  /*1810*/  IMAD.WIDE R4, R4, R3, c[0x0][0x168] ;  /* 0x00005a0004047625 */ /* 0x000fe200078e0203 */
[----:B------:R-:W-:Y:S02]  /*1820*/  I2FP.F32.S32 R14, R14 ;  /* 0x0000000e000e7245 */ /* 0x000fe40000201400 */
[----:B------:R-:W-:Y:S01]  /*1830*/  LEA.HI.SX32 R38, R38, R7, 0x17 ;  /* 0x0000000726267211 */ /* 0x000fe200078fbaff */
[----:B------:R-:W-:Y:S01]  /*1840*/  IMAD.U32 R48, R17, 0x10000, RZ ;  /* 0x0001000011307824 */ /* 0x000fe200078e00ff */
[----:B------:R-:W-:Y:S01]  /*1850*/  SHF.L.U32 R9, R9, 0x10, RZ ;  /* 0x0000001009097819 */ /* 0x000fe200000006ff */
[----:B------:R-:W2:Y:S01]  /*1860*/  LDG.E.EL.128 R4, [R4.64+0xf000] ;  /* 0x00f0000404047981 */ /* 0x000ea2000c2e1d00 */
[----:B------:R-:W-:-:S04]  /*1870*/  FMUL R14, R51, R14 ;  /* 0x0000000e330e7220 */ /* 0x000fc80000400000 */
[----:B------:R-:W-:Y:S01]  /*1880*/  FFMA R48, R48, R14, R9 ;  /* 0x0000000e30307223 */ /* 0x000fe20000000009 */
[----:B------:R-:W-:-:S06]  /*1890*/  IMAD.WIDE R8, R38, R57, c[0x0][0x180] ;  /* 0x0000600026087625 */ /* 0x000fcc00078e0239 */
[----:B------:R0:W3:Y:S01]  /*18a0*/  LDG.E.EL.U16 R8, [R8.64] ;  /* 0x0000000408087981 */ /* 0x0000e2000c2e1500 */
[----:B------:R-:W-:-:S06]  /*18b0*/  IMAD.WIDE R16, R38, R57, c[0x0][0x188] ;  /* 0x0000620026107625 */ /* 0x000fcc00078e0239 */
[----:B------:R1:W4:Y:S01]  /*18c0*/  LDG.E.EL.U16 R16, [R16.64] ;  /* 0x0000000410107981 */ /* 0x000322000c2e1500 */
[----:B------:R-:W-:Y:S01]  /*18d0*/  IMAD.U32 R13, R20, 0x10000, RZ ;  /* 0x00010000140d7824 */ /* 0x000fe200078e00ff */
[----:B------:R-:W-:-:S03]  /*18e0*/  SHF.L.U32 R14, R28, 0x10, RZ ;  /* 0x000000101c0e7819 */ /* 0x000fc600000006ff */
[----:B------:R-:W-:Y:S01]  /*18f0*/  FADD R13, R24, R13 ;  /* 0x0000000d180d7221 */ /* 0x000fe20000000000 */
[----:B------:R-:W-:-:S03]  /*1900*/  PRMT R20, R20, 0x7632, R20 ;  /* 0x0000763214147816 */ /* 0x000fc60000000014 */
[----:B------:R-:W-:Y:S01]  /*1910*/  FFMA R47, R13, R47, R14 ;  /* 0x0000002f0d2f7223 */ /* 0x000fe2000000000e */
[C---:B------:R-:W-:Y:S01]  /*1920*/  IMAD.U32 R13, R21.reuse, 0x10000, RZ ;  /* 0x00010000150d7824 */ /* 0x040fe200078e00ff */
[----:B------:R-:W-:Y:S02]  /*1930*/  PRMT R21, R21, 0x7632, R21 ;  /* 0x0000763215157816 */ /* 0x000fe40000000015 */
[----:B------:R-:W-:Y:S02]  /*1940*/  SHF.L.U32 R20, R20, 0x10, RZ ;  /* 0x0000001014147819 */ /* 0x000fe400000006ff */
[----:B0-----:R-:W-:Y:S01]  /*1950*/  PRMT R9, R29, 0x7632, R9 ;  /* 0x000076321d097816 */ /* 0x001fe20000000009 */
[----:B------:R-:W-:Y:S02]  /*1960*/  IMAD.U32 R14, R21, 0x10000, RZ ;  /* 0x00010000150e7824 */ /* 0x000fe400078e00ff */
[----:B------:R-:W-:Y:S01]  /*1970*/  FADD R25, R25, R20 ;  /* 0x0000001419197221 */ /* 0x000fe20000000000 */
[----:B------:R-:W-:Y:S01]  /*1980*/  FADD R13, R26, R13 ;  /* 0x0000000d1a0d7221 */ /* 0x000fe20000000000 */
[----:B------:R-:W-:Y:S01]  /*1990*/  FADD R20, R27, R14 ;  /* 0x0000000e1b147221 */ /* 0x000fe20000000000 */
[----:B------:R-:W-:Y:S01]  /*19a0*/  IMAD.U32 R14, R29, 0x10000, RZ ;  /* 0x000100001d0e7824 */ /* 0x000fe200078e00ff */
[----:B------:R-:W-:-:S02]  /*19b0*/  SHF.L.U32 R9, R9, 0x10, RZ ;  /* 0x0000001009097819 */ /* 0x000fc400000006ff */
[----:B------:R-:W-:Y:S01]  /*19c0*/  PRMT R28, R28, 0x7632, R28 ;  /* 0x000076321c1c7816 */ /* 0x000fe2000000001c */
[----:B------:R-:W-:Y:S01]  /*19d0*/  FFMA R48, R13, R48, R14 ;  /* 0x000000300d307223 */ /* 0x000fe2000000000e */
[----:B------:R-:W-:Y:S01]  /*19e0*/  I2FP.F32.S32 R15, R33 ;  /* 0x00000021000f7245 */ /* 0x000fe20000201400 */
[----:B------:R-:W-:Y:S01]  /*19f0*/  FFMA R33, R20, R12, R9 ;  /* 0x0000000c14217223 */ /* 0x000fe20000000009 */
[----:B------:R-:W-:Y:S02]  /*1a00*/  SHF.L.U32 R28, R28, 0x10, RZ ;  /* 0x000000101c1c7819 */ /* 0x000fe400000006ff */
[----:B------:R-:W-:Y:S02]  /*1a10*/  I2FP.F32.S32 R35, R35 ;  /* 0x0000002300237245 */ /* 0x000fe40000201400 */
[----:B------:R-:W-:Y:S01]  /*1a20*/  PRMT R13, R10, 0x7632, R13 ;  /* 0x000076320a0d7816 */ /* 0x000fe2000000000d */
[----:B------:R-:W-:Y:S01]  /*1a30*/  IMAD R52, R38, -0xc00, R52 ;  /* 0xfffff40026347824 */ /* 0x000fe200078e0234 */
[----:B------:R-:W-:-:S02]  /*1a40*/  PRMT R12, R18, 0x7632, R12 ;  /* 0x00007632120c7816 */ /* 0x000fc4000000000c */
[----:B------:R-:W-:Y:S01]  /*1a50*/  I2FP.F32.S32 R32, R32 ;  /* 0x0000002000207245 */ /* 0x000fe20000201400 */
[----:B------:R-:W-:Y:S01]  /*1a60*/  FFMA R50, R25, R50, R28 ;  /* 0x0000003219327223 */ /* 0x000fe2000000001c */
[C---:B------:R-:W-:Y:S01]  /*1a70*/  FMUL R15, R36.reuse, R15 ;  /* 0x0000000f240f7220 */ /* 0x040fe20000400000 */
[----:B------:R-:W-:Y:S01]  /*1a80*/  FMUL R9, R36, R35 ;  /* 0x0000002324097220 */ /* 0x000fe20000400000 */
[----:B------:R-:W-:Y:S01]  /*1a90*/  SHF.L.U32 R12, R12, 0x10, RZ ;  /* 0x000000100c0c7819 */ /* 0x000fe200000006ff */
[----:B------:R-:W-:Y:S01]  /*1aa0*/  IMAD.U32 R13, R13, 0x10000, RZ ;  /* 0x000100000d0d7824 */ /* 0x000fe200078e00ff */
[----:B------:R-:W-:Y:S01]  /*1ab0*/  SHF.L.U32 R14, R10, 0x10, RZ ;  /* 0x000000100a0e7819 */ /* 0x000fe200000006ff */
[----:B------:R-:W-:Y:S01]  /*1ac0*/  IMAD.U32 R35, R18, 0x10000, RZ ;  /* 0x0001000012237824 */ /* 0x000fe200078e00ff */
[----:B------:R-:W-:Y:S01]  /*1ad0*/  FMUL R32, R51, R32 ;  /* 0x0000002033207220 */ /* 0x000fe20000400000 */
[----:B------:R-:W-:-:S04]  /*1ae0*/  IMAD.WIDE R24, R52, R57, c[0x0][0x190] ;  /* 0x0000640034187625 */ /* 0x000fc800078e0239 */
[----:B------:R-:W-:Y:S01]  /*1af0*/  IMAD.WIDE R36, R52, R57, c[0x0][0x198] ;  /* 0x0000660034247625 */ /* 0x000fe200078e0239 */
[----:B------:R-:W-:Y:S01]  /*1b00*/  FFMA R10, R12, R15, R13 ;  /* 0x0000000f0c0a7223 */ /* 0x000fe2000000000d */
[----:B------:R-:W-:Y:S01]  /*1b10*/  FFMA R35, R35, R32, R14 ;  /* 0x0000002023237223 */ /* 0x000fe2000000000e */
[----:B------:R-:W5:Y:S04]  /*1b20*/  LDG.E.EL.128 R24, [R24.64] ;  /* 0x0000000418187981 */ /* 0x000f68000c2e1d00 */
[----:B------:R-:W5:Y:S04]  /*1b30*/  LDG.E.128 R12, [R68.64+0x1800] ;  /* 0x00180004440c7981 */ /* 0x000f68000c1e1d00 */
[----:B------:R-:W5:Y:S01]  /*1b40*/  LDG.E.EL.128 R36, [R36.64] ;  /* 0x0000000424247981 */ /* 0x000f62000c2e1d00 */
[----:B------:R-:W-:-:S02]  /*1b50*/  I2FP.F32.S32 R34, R34 ;  /* 0x0000002200227245 */ /* 0x000fc40000201400 */
[----:B------:R-:W-:Y:S01]  /*1b60*/  PRMT R20, R11, 0x7632, R20 ;  /* 0x000076320b147816 */ /* 0x000fe20000000014 */
[----:B------:R-:W-:Y:S01]  /*1b70*/  IMAD.U32 R32, R19, 0x10000, RZ ;  /* 0x0001000013207824 */ /* 0x000fe200078e00ff */
[----:B------:R-:W-:Y:S01]  /*1b80*/  SHF.L.U32 R11, R11, 0x10, RZ ;  /* 0x000000100b0b7819 */ /* 0x000fe200000006ff */
[----:B------:R-:W-:-:S04]  /*1b90*/  FMUL R34, R51, R34 ;  /* 0x0000002233227220 */ /* 0x000fc80000400000 */
[----:B------:R-:W-:Y:S01]  /*1ba0*/  FFMA R32, R32, R34, R11 ;  /* 0x0000002220207223 */ /* 0x000fe2000000000b */
[C---:B------:R-:W-:Y:S01]  /*1bb0*/  IMAD.U32 R11, R22.reuse, 0x10000, RZ ;  /* 0x00010000160b7824 */ /* 0x040fe200078e00ff */
[----:B-1----:R-:W-:Y:S02]  /*1bc0*/  PRMT R17, R19, 0x7632, R17 ;  /* 0x0000763213117816 */ /* 0x002fe40000000011 */
[----:B------:R-:W-:-:S03]  /*1bd0*/  PRMT R22, R22, 0x7632, R22 ;  /* 0x0000763216167816 */ /* 0x000fc60000000016 */
[----:B------:R-:W-:Y:S01]  /*1be0*/  IMAD.U32 R18, R17, 0x10000, RZ ;  /* 0x0001000011127824 */ /* 0x000fe200078e00ff */
[----:B------:R-:W-:Y:S01]  /*1bf0*/  SHF.L.U32 R17, R20, 0x10, RZ ;  /* 0x0000001014117819 */ /* 0x000fe200000006ff */
[----:B------:R-:W-:-:S04]  /*1c00*/  IMAD.U32 R22, R22, 0x10000, RZ ;  /* 0x0001000016167824 */ /* 0x000fc800078e00ff */
[----:B------:R-:W-:Y:S01]  /*1c10*/  FFMA R9, R18, R9, R17 ;  /* 0x0000000912097223 */ /* 0x000fe20000000011 */
[----:B------:R-:W-:Y:S02]  /*1c20*/  IADD3 R17, R0, 0x604, RZ ;  /* 0x0000060400117810 */ /* 0x000fe40007ffe0ff */
[C---:B------:R-:W-:Y:S01]  /*1c30*/  PRMT R0, R30.reuse, 0x7632, R0 ;  /* 0x000076321e007816 */ /* 0x040fe20000000000 */
[----:B------:R-:W-:Y:S02]  /*1c40*/  IMAD.U32 R19, R30, 0x10000, RZ ;  /* 0x000100001e137824 */ /* 0x000fe400078e00ff */
[----:B------:R-:W-:Y:S01]  /*1c50*/  IMAD.HI R18, R17, 0x2aaaaaab, RZ ;  /* 0x2aaaaaab11127827 */ /* 0x000fe200078e02ff */
[----:B------:R-:W-:Y:S02]  /*1c60*/  SHF.L.U32 R0, R0, 0x10, RZ ;  /* 0x0000001000007819 */ /* 0x000fe400000006ff */
[----:B------:R-:W-:Y:S01]  /*1c70*/  IADD3 R30, R52, 0x3c00, RZ ;  /* 0x00003c00341e7810 */ /* 0x000fe20007ffe0ff */
[----:B--2---:R-:W-:Y:S01]  /*1c80*/  FADD R4, R4, R11 ;  /* 0x0000000b04047221 */ /* 0x004fe20000000000 */
[----:B------:R-:W-:-:S02]  /*1c90*/  SHF.L.U32 R11, R23, 0x10, RZ ;  /* 0x00000010170b7819 */ /* 0x000fc400000006ff */
[----:B------:R-:W-:-:S03]  /*1ca0*/  PRMT R23, R23, 0x7632, R23 ;  /* 0x0000763217177816 */ /* 0x000fc60000000017 */
[----:B------:R-:W-:Y:S01]  /*1cb0*/  FADD R11, R6, R11 ;  /* 0x0000000b060b7221 */ /* 0x000fe20000000000 */
[----:B------:R-:W-:Y:S01]  /*1cc0*/  SHF.L.U32 R6, R23, 0x10, RZ ;  /* 0x0000001017067819 */ /* 0x000fe200000006ff */
[----:B------:R-:W-:-:S04]  /*1cd0*/  FADD R5, R5, R22 ;  /* 0x0000001605057221 */ /* 0x000fc80000000000 */
[----:B------:R-:W-:Y:S01]  /*1ce0*/  FADD R22, R7, R6 ;  /* 0x0000000607167221 */ /* 0x000fe20000000000 */
[----:B---3--:R-:W-:Y:S01]  /*1cf0*/  IMAD.U32 R6, R8, 0x10000, RZ ;  /* 0x0001000008067824 */ /* 0x008fe200078e00ff */
[----:B------:R-:W-:-:S04]  /*1d00*/  FFMA R35, R4, R35, R19 ;  /* 0x0000002304237223 */ /* 0x000fc80000000013 */
[----:B------:R-:W-:Y:S01]  /*1d10*/  FSETP.GE.AND P0, PT, R6, RZ, PT ;  /* 0x000000ff0600720b */ /* 0x000fe20003f06000 */
[----:B------:R-:W-:Y:S01]  /*1d20*/  FFMA R0, R5, R10, R0 ;  /* 0x0000000a05007223 */ /* 0x000fe20000000000 */
[----:B------:R-:W-:Y:S01]  /*1d30*/  SHF.R.U32.HI R7, RZ, 0x1f, R18 ;  /* 0x0000001fff077819 */ /* 0x000fe20000011612 */
[C---:B------:R-:W-:Y:S01]  /*1d40*/  IMAD.U32 R5, R8.reuse, 0x10000, RZ ;  /* 0x0001000008057824 */ /* 0x040fe200078e00ff */
[----:B------:R-:W-:Y:S02]  /*1d50*/  SEL R4, R8, RZ, !P0 ;  /* 0x000000ff08047207 */ /* 0x000fe40004000000 */
[----:B------:R-:W-:Y:S02]  /*1d60*/  LEA.HI R18, R18, R7, RZ, 0x17 ;  /* 0x0000000712127211 */ /* 0x000fe400078fb8ff */
[----:B----4-:R-:W-:Y:S01]  /*1d70*/  SHF.L.U32 R7, R16, 0x10, RZ ;  /* 0x0000001010077819 */ /* 0x010fe200000006ff */
[----:B------:R-:W-:Y:S01]  /*1d80*/  IMAD.U32 R4, R4, 0x10000, RZ ;  /* 0x0001000004047824 */ /* 0x000fe200078e00ff */
[----:B------:R-:W-:-:S02]  /*1d90*/  FSETP.GE.AND P0, PT, R5, RZ, PT ;  /* 0x000000ff0500720b */ /* 0x000fc40003f06000 */
[----:B------:R-:W-:Y:S01]  /*1da0*/  FSETP.GTU.AND P1, PT, R7, RZ, PT ;  /* 0x000000ff0700720b */ /* 0x000fe20003f2c000 */
[----:B------:R-:W-:Y:S01]  /*1db0*/  FADD R20, RZ, -R4 ;  /* 0x80000004ff147221 */ /* 0x000fe20000000000 */
[----:B------:R-:W-:Y:S02]  /*1dc0*/  SEL R8, R8, RZ, !P0 ;  /* 0x000000ff08087207 */ /* 0x000fe40004000000 */
[----:B------:R-:W-:Y:S02]  /*1dd0*/  SEL R19, R16, RZ, P1 ;  /* 0x000000ff10137207 */ /* 0x000fe40000800000 */
[----:B------:R-:W-:Y:S01]  /*1de0*/  FSETP.NAN.AND P1, PT, R20, R20, PT ;  /* 0x000000141400720b */ /* 0x000fe20003f28000 */
[----:B------:R-:W-:Y:S01]  /*1df0*/  IMAD.U32 R8, R8, 0x10000, RZ ;  /* 0x0001000008087824 */ /* 0x000fe200078e00ff */
[----:B------:R-:W-:Y:S01]  /*1e00*/  SHF.L.U32 R21, R16, 0x10, RZ ;  /* 0x0000001010157819 */ /* 0x000fe200000006ff */
[----:B------:R-:W-:Y:S02]  /*1e10*/  IMAD.U32 R19, R19, 0x10000, RZ ;  /* 0x0001000013137824 */ /* 0x000fe400078e00ff */
[----:B------:R-:W-:Y:S01]  /*1e20*/  FADD R28, RZ, -R8 ;  /* 0x80000008ff1c7221 */ /* 0x000fe20000000000 */
[----:B------:R-:W-:-:S02]  /*1e30*/  FSETP.GTU.AND P2, PT, R21, RZ, PT ;  /* 0x000000ff1500720b */ /* 0x000fc40003f4c000 */
[C---:B------:R-:W-:Y:S02]  /*1e40*/  SHF.L.U32 R6, R31.reuse, 0x10, RZ ;  /* 0x000000101f067819 */ /* 0x040fe400000006ff */
[----:B------:R-:W-:Y:S02]  /*1e50*/  PRMT R31, R31, 0x7632, R31 ;  /* 0x000076321f1f7816 */ /* 0x000fe4000000001f */
[----:B------:R-:W-:Y:S02]  /*1e60*/  FSETP.GT.AND P0, PT, R20, R19, PT ;  /* 0x000000131400720b */ /* 0x000fe40003f04000 */
[----:B------:R-:W-:Y:S02]  /*1e70*/  SEL R23, R16, RZ, P2 ;  /* 0x000000ff10177207 */ /* 0x000fe40001000000 */
[----:B------:R-:W-:Y:S01]  /*1e80*/  FSETP.NAN.AND P2, PT, R28, R28, PT ;  /* 0x0000001c1c00720b */ /* 0x000fe20003f48000 */
[----:B------:R-:W-:Y:S01]  /*1e90*/  FFMA R32, R11, R32, R6 ;  /* 0x000000200b207223 */ /* 0x000fe20000000006 */
[----:B------:R-:W-:Y:S01]  /*1ea0*/  SHF.L.U32 R31, R31, 0x10, RZ ;  /* 0x000000101f1f7819 */ /* 0x000fe200000006ff */
[----:B------:R-:W-:Y:S01]  /*1eb0*/  IMAD.WIDE.U32 R10, R30, R57, c[0x0][0x170] ;  /* 0x00005c001e0a7625 */ /* 0x000fe200078e0039 */
[----:B------:R-:W-:Y:S01]  /*1ec0*/  @!P1 FSEL R20, R20, R19, P0 ;  /* 0x0000001314149208 */ /* 0x000fe20000000000 */
[----:B------:R-:W2:Y:S01]  /*1ed0*/  LDG.E.128 R4, [R68.64+0x1810] ;  /* 0x0018100444047981 */ /* 0x000ea2000c1e1d00 */
[----:B------:R-:W-:Y:S01]  /*1ee0*/  SHF.L.U32 R23, R23, 0x10, RZ ;  /* 0x0000001017177819 */ /* 0x000fe200000006ff */
[----:B------:R-:W-:Y:S01]  /*1ef0*/  FFMA R51, R22, R9, R31 ;  /* 0x0000000916337223 */ /* 0x000fe2000000001f */
[----:B------:R-:W-:Y:S01]  /*1f00*/  IMAD.WIDE.U32 R30, R30, R3, c[0x0][0x168] ;  /* 0x00005a001e1e7625 */ /* 0x000fe200078e0003 */
[----:B------:R-:W-:Y:S01]  /*1f10*/  FMUL R34, R20, 0.0078740157186985015869 ;  /* 0x3c01020414227820 */ /* 0x000fe20000400000 */
[----:B------:R-:W-:Y:S01]  /*1f20*/  FSETP.GT.AND P0, PT, R28, R23, PT ;  /* 0x000000171c00720b */ /* 0x000fe20003f04000 */
[----:B------:R-:W3:Y:S01]  /*1f30*/  LDG.E.EL.128 R8, [R10.64] ;  /* 0x000000040a087981 */ /* 0x000ee2000c2e1d00 */
[----:B------:R-:W-:-:S02]  /*1f40*/  IMAD R22, R18, -0xc00, R17 ;  /* 0xfffff40012167824 */ /* 0x000fc400078e0211 */
[----:B------:R-:W-:Y:S01]  /*1f50*/  @!P2 FSEL R28, R28, R23, P0 ;  /* 0x000000171c1ca208 */ /* 0x000fe20000000000 */
[----:B------:R0:W4:Y:S01]  /*1f60*/  LDG.E.EL.128 R16, [R30.64] ;  /* 0x000000041e107981 */ /* 0x000122000c2e1d00 */
[----:B------:R-:W-:Y:S01]  /*1f70*/  IMAD.WIDE R20, R22, R3, c[0x0][0x168] ;  /* 0x00005a0016147625 */ /* 0x000fe200078e0203 */
[----:B------:R-:W-:Y:S02]  /*1f80*/  FSETP.GT.AND P1, PT, R34, 9.9999997473787516356e-06, PT ;  /* 0x3727c5ac2200780b */ /* 0x000fe40003f24000 */
[----:B------:R-:W-:-:S03]  /*1f90*/  FMUL R3, R28, 0.0078740157186985015869 ;  /* 0x3c0102041c037820 */ /* 0x000fc60000400000 */
[----:B------:R-:W4:Y:S01]  /*1fa0*/  LDG.E.EL.128 R20, [R20.64+0xf000] ;  /* 0x00f0000414147981 */ /* 0x000f22000c2e1d00 */
[----:B------:R-:W-:Y:S02]  /*1fb0*/  FSETP.NAN.AND P2, PT, R34, R34, PT ;  /* 0x000000222200720b */ /* 0x000fe40003f48000 */
[----:B------:R-:W-:Y:S02]  /*1fc0*/  FSETP.GT.AND P0, PT, R3, 9.9999997473787516356e-06, PT ;  /* 0x3727c5ac0300780b */ /* 0x000fe40003f04000 */
[----:B-----5:R-:W-:Y:S02]  /*1fd0*/  I2FP.F32.S32 R29, R13 ;  /* 0x0000000d001d7245 */ /* 0x020fe40000201400 */
[----:B------:R-:W-:Y:S02]  /*1fe0*/  PRMT R13, R24, 0x7632, R13 ;  /* 0x00007632180d7816 */ /* 0x000fe4000000000d */
[----:B------:R-:W-:Y:S02]  /*1ff0*/  @!P1 FSEL R34, R34, 9.9999997473787516356e-06, P2 ;  /* 0x3727c5ac22229808 */ /* 0x000fe40001000000 */
[----:B------:R-:W-:Y:S01]  /*2000*/  PRMT R28, R36, 0x7632, R28 ;  /* 0x00007632241c7816 */ /* 0x000fe2000000001c */
[----:B------:R-:W-:Y:S01]  /*2010*/  IMAD.U32 R13, R13, 0x10000, RZ ;  /* 0x000100000d0d7824 */ /* 0x000fe200078e00ff */
[----:B------:R-:W-:Y:S01]  /*2020*/  FSETP.NAN.AND P1, PT, R3, R3, PT ;  /* 0x000000030300720b */ /* 0x000fe20003f28000 */
[----:B------:R-:W-:Y:S01]  /*2030*/  FMUL R29, R29, R34 ;  /* 0x000000221d1d7220 */ /* 0x000fe20000400000 */
[----:B------:R-:W-:-:S02]  /*2040*/  SHF.L.U32 R28, R28, 0x10, RZ ;  /* 0x000000101c1c7819 */ /* 0x000fc400000006ff */
[----:B------:R-:W-:-:S03]  /*2050*/  @!P0 FSEL R3, R3, 9.9999997473787516356e-06, P1 ;  /* 0x3727c5ac03038808 */ /* 0x000fc60000800000 */
[----:B------:R-:W-:Y:S01]  /*2060*/  FFMA R13, R13, R29, R28 ;  /* 0x0000001d0d0d7223 */ /* 0x000fe2000000001c */
[----:B------:R-:W-:Y:S01]  /*2070*/  I2FP.F32.S32 R28, R12 ;  /* 0x0000000c001c7245 */ /* 0x000fe20000201400 */
[----:B------:R-:W-:Y:S01]  /*2080*/  IMAD.U32 R12, R24, 0x10000, RZ ;  /* 0x00010000180c7824 */ /* 0x000fe200078e00ff */
[----:B------:R-:W-:-:S03]  /*2090*/  SHF.L.U32 R29, R36, 0x10, RZ ;  /* 0x00000010241d7819 */ /* 0x000fc600000006ff */
[----:B------:R-:W-:-:S04]  /*20a0*/  FMUL R28, R28, R3 ;  /* 0x000000031c1c7220 */ /* 0x000fc80000400000 */
[----:B------:R-:W-:Y:S02]  /*20b0*/  FFMA R12, R12, R28, R29 ;  /* 0x0000001c0c0c7223 */ /* 0x000fe4000000001d */
[----:B0-----:R-:W5:Y:S01]  /*20c0*/  LDG.E.128 R28, [R64.64+0xc00] ;  /* 0x000c0004401c7981 */ /* 0x001f62000c1e1d00 */
[----:B------:R-:W-:Y:S02]  /*20d0*/  I2FP.F32.S32 R14, R14 ;  /* 0x0000000e000e7245 */ /* 0x000fe40000201400 */
[----:B------:R-:W-:Y:S02]  /*20e0*/  I2FP.F32.S32 R15, R15 ;  /* 0x0000000f000f7245 */ /* 0x000fe40000201400 */
[----:B------:R-:W-:Y:S02]  /*20f0*/  F2FP.BF16.PACK_AB R40, R49, R40 ;  /* 0x000000283128723e */ /* 0x000fe400000010ff */
[----:B------:R-:W-:Y:S02]  /*2100*/  F2FP.BF16.PACK_AB R41, R41, R44 ;  /* 0x0000002c2929723e */ /* 0x000fe400000010ff */
[----:B------:R-:W-:-:S02]  /*2110*/  F2FP.BF16.PACK_AB R42, R42, R45 ;  /* 0x0000002d2a2a723e */ /* 0x000fc400000010ff */
[----:B------:R-:W-:-:S05]  /*2120*/  F2FP.BF16.PACK_AB R43, R43, R46 ;  /* 0x0000002e2b2b723e */ /* 0x000fca00000010ff */
[----:B------:R-:W-:Y:S01]  /*2130*/  STG.E.128 [R64.64+0x400], R40 ;  /* 0x0004002840007986 */ /* 0x000fe2000c101d04 */
[----:B--2---:R-:W-:Y:S02]  /*2140*/  I2FP.F32.S32 R5, R5 ;  /* 0x0000000500057245 */ /* 0x004fe40000201400 */
[----:B------:R-:W-:Y:S02]  /*2150*/  I2FP.F32.S32 R24, R4 ;  /* 0x0000000400187245 */ /* 0x000fe40000201400 */
[----:B------:R-:W-:Y:S01]  /*2160*/  I2FP.F32.S32 R53, R7 ;  /* 0x0000000700357245 */ /* 0x000fe20000201400 */
[C---:B------:R-:W-:Y:S01]  /*2170*/  FMUL R4, R3.reuse, R14 ;  /* 0x0000000e03047220 */ /* 0x040fe20000400000 */
[----:B------:R-:W-:Y:S01]  /*2180*/  FMUL R7, R34, R15 ;  /* 0x0000000f22077220 */ /* 0x000fe20000400000 */
[C---:B---3--:R-:W-:Y:S01]  /*2190*/  PRMT R14, R8.reuse, 0x7632, R14 ;  /* 0x00007632080e7816 */ /* 0x048fe2000000000e */
[----:B------:R-:W-:Y:S01]  /*21a0*/  IMAD.U32 R15, R8, 0x10000, RZ ;  /* 0x00010000080f7824 */ /* 0x000fe200078e00ff */
[----:B------:R-:W-:Y:S01]  /*21b0*/  I2FP.F32.S32 R36, R6 ;  /* 0x0000000600247245 */ /* 0x000fe20000201400 */
[C---:B------:R-:W-:Y:S01]  /*21c0*/  FMUL R5, R34.reuse, R5 ;  /* 0x0000000522057220 */ /* 0x040fe20000400000 */
[----:B------:R-:W-:Y:S01]  /*21d0*/  FMUL R6, R3, R24 ;  /* 0x0000001803067220 */ /* 0x000fe20000400000 */
[----:B------:R-:W-:Y:S01]  /*21e0*/  FMUL R34, R34, R53 ;  /* 0x0000003522227220 */ /* 0x000fe20000400000 */
[----:B------:R-:W-:-:S02]  /*21f0*/  PRMT R24, R9, 0x7632, R24 ;  /* 0x0000763209187816 */ /* 0x000fc40000000018 */
[----:B------:R-:W-:Y:S01]  /*2200*/  SHF.L.U32 R53, R9, 0x10, RZ ;  /* 0x0000001009357819 */ /* 0x000fe200000006ff */
[----:B----4-:R-:W-:Y:S01]  /*2210*/  FADD R9, R16, R15 ;  /* 0x0000000f10097221 */ /* 0x010fe20000000000 */
[----:B------:R-:W-:Y:S02]  /*2220*/  IMAD.U32 R8, R14, 0x10000, RZ ;  /* 0x000100000e087824 */ /* 0x000fe400078e00ff */
[----:B------:R-:W-:Y:S02]  /*2230*/  IMAD.U32 R15, R10, 0x10000, RZ ;  /* 0x000100000a0f7824 */ /* 0x000fe400078e00ff */
[----:B------:R-:W-:Y:S01]  /*2240*/  FADD R8, R17, R8 ;  /* 0x0000000811087221 */ /* 0x000fe20000000000 */
[C---:B------:R-:W-:Y:S01]  /*2250*/  SHF.L.U32 R17, R11.reuse, 0x10, RZ ;  /* 0x000000100b117819 */ /* 0x040fe200000006ff */
[--C-:B------:R-:W-:Y:S01]  /*2260*/  FADD R20, R20, R15.reuse ;  /* 0x0000000f14147221 */ /* 0x100fe20000000000 */
[----:B------:R-:W-:Y:S02]  /*2270*/  PRMT R15, R11, 0x7632, R15 ;  /* 0x000076320b0f7816 */ /* 0x000fe4000000000f */
[----:B------:R-:W-:-:S02]  /*2280*/  PRMT R10, R25, 0x7632, R10 ;  /* 0x00007632190a7816 */ /* 0x000fc4000000000a */
[----:B------:R-:W-:Y:S01]  /*2290*/  PRMT R11, R37, 0x7632, R11 ;  /* 0x00007632250b7816 */ /* 0x000fe2000000000b */
[----:B------:R-:W-:Y:S01]  /*22a0*/  IMAD.U32 R16, R15, 0x10000, RZ ;  /* 0x000100000f107824 */ /* 0x000fe200078e00ff */
[C---:B------:R-:W-:Y:S01]  /*22b0*/  PRMT R14, R10.reuse, 0x7632, R14 ;  /* 0x000076320a0e7816 */ /* 0x040fe2000000000e */
[----:B------:R-:W-:Y:S01]  /*22c0*/  IMAD.U32 R10, R10, 0x10000, RZ ;  /* 0x000100000a0a7824 */ /* 0x000fe200078e00ff */
[----:B------:R-:W-:Y:S01]  /*22d0*/  SHF.L.U32 R11, R11, 0x10, RZ ;  /* 0x000000100b0b7819 */ /* 0x000fe200000006ff */
[----:B------:R-:W-:Y:S01]  /*22e0*/  FADD R23, R23, R16 ;  /* 0x0000001017177221 */ /* 0x000fe20000000000 */
[----:B------:R-:W-:-:S03]  /*22f0*/  SHF.L.U32 R16, R37, 0x10, RZ ;  /* 0x0000001025107819 */ /* 0x000fc600000006ff */
[----:B------:R-:W-:Y:S01]  /*2300*/  FFMA R10, R10, R7, R11 ;  /* 0x000000070a0a7223 */ /* 0x000fe2000000000b */
[----:B------:R-:W-:Y:S01]  /*2310*/  IMAD.U32 R7, R25, 0x10000, RZ ;  /* 0x0001000019077824 */ /* 0x000fe200078e00ff */
[----:B------:R-:W-:Y:S02]  /*2320*/  SHF.L.U32 R24, R24, 0x10, RZ ;  /* 0x0000001018187819 */ /* 0x000fe400000006ff */
[----:B------:R-:W-:Y:S01]  /*2330*/  SHF.L.U32 R14, R14, 0x10, RZ ;  /* 0x000000100e0e7819 */ /* 0x000fe200000006ff */
[--C-:B------:R-:W-:Y:S01]  /*2340*/  FFMA R7, R7, R4, R16.reuse ;  /* 0x0000000407077223 */ /* 0x100fe20000000010 */
[----:B------:R-:W-:Y:S02]  /*2350*/  PRMT R15, R26, 0x7632, R15 ;  /* 0x000076321a0f7816 */ /* 0x000fe4000000000f */
[----:B------:R-:W-:Y:S01]  /*2360*/  PRMT R16, R38, 0x7632, R16 ;  /* 0x0000763226107816 */ /* 0x000fe20000000010 */
[----:B------:R-:W-:Y:S01]  /*2370*/  FADD R19, R19, R24 ;  /* 0x0000001813137221 */ /* 0x000fe20000000000 */
[----:B------:R-:W-:Y:S01]  /*2380*/  FADD R21, R21, R14 ;  /* 0x0000000e15157221 */ /* 0x000fe20000000000 */
[----:B------:R-:W-:-:S02]  /*2390*/  PRMT R24, R39, 0x7632, R24 ;  /* 0x0000763227187816 */ /* 0x000fc40000000018 */
[----:B------:R-:W-:Y:S01]  /*23a0*/  SHF.L.U32 R4, R15, 0x10, RZ ;  /* 0x000000100f047819 */ /* 0x000fe200000006ff */
[----:B------:R-:W-:Y:S01]  /*23b0*/  IMAD.U32 R15, R16, 0x10000, RZ ;  /* 0x00010000100f7824 */ /* 0x000fe200078e00ff */
[----:B------:R-:W-:Y:S01]  /*23c0*/  SHF.L.U32 R14, R27, 0x10, RZ ;  /* 0x000000101b0e7819 */ /* 0x000fe200000006ff */
[----:B------:R-:W-:Y:S01]  /*23d0*/  FMUL R3, R3, R36 ;  /* 0x0000002403037220 */ /* 0x000fe20000400000 */
[----:B------:R-:W-:Y:S01]  /*23e0*/  SHF.L.U32 R39, R39, 0x10, RZ ;  /* 0x0000001027277819 */ /* 0x000fe200000006ff */
[--C-:B------:R-:W-:Y:S01]  /*23f0*/  FADD R22, R22, R17.reuse ;  /* 0x0000001116167221 */ /* 0x100fe20000000000 */
[----:B------:R-:W-:Y:S01]  /*2400*/  IMAD.U32 R11, R26, 0x10000, RZ ;  /* 0x000100001a0b7824 */ /* 0x000fe200078e00ff */
[----:B------:R-:W-:Y:S01]  /*2410*/  PRMT R17, R27, 0x7632, R17 ;  /* 0x000076321b117816 */ /* 0x000fe20000000011 */
[----:B------:R-:W-:Y:S01]  /*2420*/  IMAD.U32 R38, R38, 0x10000, RZ ;  /* 0x0001000026267824 */ /* 0x000fe200078e00ff */
[----:B------:R-:W-:Y:S01]  /*2430*/  FFMA R4, R4, R5, R15 ;  /* 0x0000000504047223 */ /* 0x000fe2000000000f */
[----:B------:R-:W-:Y:S01]  /*2440*/  FFMA R3, R14, R3, R39 ;  /* 0x000000030e037223 */ /* 0x000fe20000000027 */
[----:B------:R-:W-:Y:S01]  /*2450*/  SHF.L.U32 R17, R17, 0x10, RZ ;  /* 0x0000001011117819 */ /* 0x000fe200000006ff */
[----:B------:R-:W-:Y:S01]  /*2460*/  FFMA R5, R11, R6, R38 ;  /* 0x000000060b057223 */ /* 0x000fe20000000026 */
[----:B-----5:R-:W-:Y:S01]  /*2470*/  PRMT R6, R28, 0x7632, R6 ;  /* 0x000076321c067816 */ /* 0x020fe20000000006 */
[----:B------:R-:W-:Y:S01]  /*2480*/  IMAD.U32 R24, R24, 0x10000, RZ ;  /* 0x0001000018187824 */ /* 0x000fe200078e00ff */
[----:B------:R-:W-:-:S02]  /*2490*/  PRMT R14, R29, 0x7632, R14 ;  /* 0x000076321d0e7816 */ /* 0x000fc4000000000e */
[----:B------:R-:W-:Y:S02]  /*24a0*/  PRMT R15, R30, 0x7632, R15 ;  /* 0x000076321e0f7816 */ /* 0x000fe4000000000f */
[----:B------:R-:W-:Y:S01]  /*24b0*/  PRMT R16, R31, 0x7632, R16 ;  /* 0x000076321f107816 */ /* 0x000fe20000000010 */
[----:B------:R-:W-:Y:S01]  /*24c0*/  FFMA R34, R17, R34, R24 ;  /* 0x0000002211227223 */ /* 0x000fe20000000018 */
[----:B------:R-:W-:Y:S01]  /*24d0*/  SHF.L.U32 R11, R6, 0x10, RZ ;  /* 0x00000010060b7819 */ /* 0x000fe200000006ff */
[----:B------:R-:W-:Y:S01]  /*24e0*/  IMAD.U32 R28, R28, 0x10000, RZ ;  /* 0x000100001c1c7824 */ /* 0x000fe200078e00ff */
[----:B------:R-:W-:Y:S01]  /*24f0*/  SHF.L.U32 R14, R14, 0x10, RZ ;  /* 0x000000100e0e7819 */ /* 0x000fe200000006ff */
[----:B------:R-:W-:Y:S01]  /*2500*/  FADD R18, R18, R53 ;  /* 0x0000003512127221 */ /* 0x000fe20000000000 */
[----:B------:R-:W-:Y:S01]  /*2510*/  SHF.L.U32 R29, R29, 0x10, RZ ;  /* 0x000000101d1d7819 */ /* 0x000fe200000006ff */
[----:B------:R-:W-:Y:S01]  /*2520*/  IMAD.U32 R17, R30, 0x10000, RZ ;  /* 0x000100001e117824 */ /* 0x000fe200078e00ff */
[----:B------:R-:W-:Y:S01]  /*2530*/  SHF.L.U32 R16, R16, 0x10, RZ ;  /* 0x0000001010107819 */ /* 0x000fe200000006ff */
[----:B------:R-:W-:-:S02]  /*2540*/  IMAD.U32 R31, R31, 0x10000, RZ ;  /* 0x000100001f1f7824 */ /* 0x000fc400078e00ff */
[----:B------:R-:W-:Y:S01]  /*2550*/  IMAD.U32 R6, R15, 0x10000, RZ ;  /* 0x000100000f067824 */ /* 0x000fe200078e00ff */
[----:B------:R-:W-:Y:S01]  /*2560*/  FFMA R12, R9, R12, R28 ;  /* 0x0000000c090c7223 */ /* 0x000fe2000000001c */
[----:B------:R-:W-:Y:S01]  /*2570*/  FFMA R13, R8, R13, R11 ;  /* 0x0000000d080d7223 */ /* 0x000fe2000000000b */
[----:B------:R-:W-:Y:S01]  /*2580*/  FFMA R19, R19, R10, R14 ;  /* 0x0000000a13137223 */ /* 0x000fe2000000000e */
[----:B------:R-:W-:Y:S01]  /*2590*/  FFMA R18, R18, R7, R29 ;  /* 0x0000000712127223 */ /* 0x000fe2000000001d */
[----:B------:R-:W-:Y:S01]  /*25a0*/  FFMA R14, R20, R5, R17 ;  /* 0x00000005140e7223 */ /* 0x000fe20000000011 */
[----:B------:R-:W-:Y:S01]  /*25b0*/  FFMA R21, R21, R4, R6 ;  /* 0x0000000415157223 */ /* 0x000fe20000000006 */
[----:B------:R-:W-:Y:S01]  /*25c0*/  FFMA R3, R22, R3, R31 ;  /* 0x0000000316037223 */ /* 0x000fe2000000001f */
[----:B------:R-:W-:Y:S01]  /*25d0*/  FFMA R16, R23, R34, R16 ;  /* 0x0000002217107223 */ /* 0x000fe20000000010 */
[----:B------:R-:W-:Y:S02]  /*25e0*/  F2FP.BF16.PACK_AB R12, R13, R12 ;  /* 0x0000000c0d0c723e */ /* 0x000fe400000010ff */
[----:B------:R-:W-:-:S02]  /*25f0*/  F2FP.BF16.PACK_AB R4, R59, R2 ;  /* 0x000000023b04723e */ /* 0x000fc400000010ff */
[----:B------:R-:W-:Y:S02]  /*2600*/  F2FP.BF16.PACK_AB R5, R56, R61 ;  /* 0x0000003d3805723e */ /* 0x000fe400000010ff */
[----:B------:R-:W-:Y:S02]  /*2610*/  F2FP.BF16.PACK_AB R6, R60, R58 ;  /* 0x0000003a3c06723e */ /* 0x000fe400000010ff */
[----:B------:R-:W-:Y:S02]  /*2620*/  F2FP.BF16.PACK_AB R7, R63, R62 ;  /* 0x0000003e3f07723e */ /* 0x000fe400000010ff */
[----:B------:R-:W-:Y:S02]  /*2630*/  F2FP.BF16.PACK_AB R8, R50, R47 ;  /* 0x0000002f3208723e */ /* 0x000fe400000010ff */
[----:B------:R-:W-:Y:S02]  /*2640*/  F2FP.BF16.PACK_AB R9, R33, R48 ;  /* 0x000000302109723e */ /* 0x000fe400000010ff */
[----:B------:R-:W-:-:S02]  /*2650*/  F2FP.BF16.PACK_AB R10, R0, R35 ;  /* 0x00000023000a723e */ /* 0x000fc400000010ff */
[----:B------:R-:W-:Y:S02]  /*2660*/  F2FP.BF16.PACK_AB R11, R51, R32 ;  /* 0x00000020330b723e */ /* 0x000fe400000010ff */
[----:B------:R-:W-:Y:S02]  /*2670*/  F2FP.BF16.PACK_AB R13, R19, R18 ;  /* 0x00000012130d723e */ /* 0x000fe400000010ff */
[----:B------:R-:W-:Y:S02]  /*2680*/  F2FP.BF16.PACK_AB R14, R21, R14 ;  /* 0x0000000e150e723e */ /* 0x000fe400000010ff */
[----:B------:R-:W-:Y:S01]  /*2690*/  F2FP.BF16.PACK_AB R15, R16, R3 ;  /* 0x00000003100f723e */ /* 0x000fe200000010ff */
[----:B------:R-:W-:Y:S04]  /*26a0*/  STG.E.128 [R64.64], R4 ;  /* 0x0000000440007986 */ /* 0x000fe8000c101d04 */
[----:B------:R-:W-:Y:S04]  /*26b0*/  STG.E.128 [R64.64+0x800], R8 ;  /* 0x0008000840007986 */ /* 0x000fe8000c101d04 */
[----:B------:R-:W-:Y:S01]  /*26c0*/  STG.E.128 [R64.64+0xc00], R12 ;  /* 0x000c000c40007986 */ /* 0x000fe2000c101d04 */
[----:B------:R-:W-:Y:S05]  /*26d0*/  EXIT ;  /* 0x000000000000794d */ /* 0x000fea0003800000 */
.L_x_0:
[----:B------:R-:W-:-:S00]  /*26e0*/  BRA `(.L_x_0) ;  /* 0xfffffff000007947 */ /* 0x000fc0000383ffff */
[----:B------:R-:W-:-:S00]  /*26f0*/  NOP ;  /* 0x0000000000007918 */ /* 0x000fc00000000000 */
        /* <DEDUP_REMOVED lines=8> */
.L_x_1:
